	.target	sm_90a

	.elftype	@"ET_EXEC"


//--------------------- .note.nv.tkinfo           --------------------------
	.section	.note.nv.tkinfo,"",@"SHT_NOTE"
	.sectionflags	@"SHF_NOTE_NV_TKINFO"
	.tkinfo
        /*0018*/ 	.word	0x00000002
        /*0030*/ 	.string	""
        /*0030*/ 	.string	"ptxas"
        /*0030*/ 	.string	"Cuda compilation tools, release 13.0, V13.0.88"
        /*0030*/ 	.string	"Build cuda_13.0.r13.0/compiler.36424714_0"
        /*0030*/ 	.string	"-v  -suppress-debug-info  -lineinfo  -arch sm_90a "



//--------------------- .note.nv.cuinfo           --------------------------
	.section	.note.nv.cuinfo,"",@"SHT_NOTE"
	.sectionflags	@"SHF_NOTE_NV_CUINFO"
        /*0018*/ 	.short	0x0002
        /*001a*/ 	.short	0x005a
        /*001c*/ 	.short	0x0082
	.zero		2


//--------------------- .nv.info                  --------------------------
	.section	.nv.info,"",@"SHT_CUDA_INFO"
	.align	4


	//----- nvinfo : EIATTR_REGCOUNT
	.align		4
        /*0000*/ 	.byte	0x04, 0x2f
        /*0002*/ 	.short	(.L_1 - .L_0)
	.align		4
.L_0:
        /*0004*/ 	.word	index@(matmul_kernel)
        /*0008*/ 	.word	0x000000ff


	//----- nvinfo : EIATTR_FRAME_SIZE
	.align		4
.L_1:
        /*000c*/ 	.byte	0x04, 0x11
        /*000e*/ 	.short	(.L_3 - .L_2)
	.align		4
.L_2:
        /*0010*/ 	.word	index@(matmul_kernel)
        /*0014*/ 	.word	0x00000568


	//----- nvinfo : EIATTR_MIN_STACK_SIZE
	.align		4
.L_3:
        /*0018*/ 	.byte	0x04, 0x12
        /*001a*/ 	.short	(.L_5 - .L_4)
	.align		4
.L_4:
        /*001c*/ 	.word	index@(matmul_kernel)
        /*0020*/ 	.word	0x00000568
.L_5:


//--------------------- .nv.compat                --------------------------
	.section	.nv.compat,"",@"SHT_CUDA_COMPAT_INFO"
	.align	4
        /*0000*/ 	.byte	0x02, 0x09, 0x01, 0x00, 0x02, 0x02, 0x04, 0x00, 0x02, 0x05, 0x05, 0x00, 0x03, 0x07, 0x01, 0x01
        /*0010*/ 	.byte	0x02, 0x03, 0x00, 0x00, 0x02, 0x06, 0x01, 0x00, 0x04, 0x0b, 0x08, 0x00, 0x00, 0x00, 0x00, 0x00
        /*0020*/ 	.byte	0x00, 0x00, 0x00, 0x00


//--------------------- .nv.info.matmul_kernel    --------------------------
	.section	.nv.info.matmul_kernel,"",@"SHT_CUDA_INFO"
	.sectionflags	@""
	.align	4


	//----- nvinfo : EIATTR_CUDA_API_VERSION
	.align		4
        /*0000*/ 	.byte	0x04, 0x37
        /*0002*/ 	.short	(.L_7 - .L_6)
.L_6:
        /*0004*/ 	.word	0x00000082


	//----- nvinfo : EIATTR_KPARAM_INFO
	.align		4
.L_7:
        /*0008*/ 	.byte	0x04, 0x17
        /*000a*/ 	.short	(.L_9 - .L_8)
.L_8:
        /*000c*/ 	.word	0x00000000
        /*0010*/ 	.short	0x000d
        /*0012*/ 	.short	0x0048
        /*0014*/ 	.byte	0x00, 0xf4, 0x21, 0x00


	//----- nvinfo : EIATTR_KPARAM_INFO
	.align		4
.L_9:
        /*0018*/ 	.byte	0x04, 0x17
        /*001a*/ 	.short	(.L_11 - .L_10)
.L_10:
        /*001c*/ 	.word	0x00000000
        /*0020*/ 	.short	0x000c
        /*0022*/ 	.short	0x0040
        /*0024*/ 	.byte	0x00, 0xf4, 0x21, 0x00


	//----- nvinfo : EIATTR_KPARAM_INFO
	.align		4
.L_11:
        /*0028*/ 	.byte	0x04, 0x17
        /*002a*/ 	.short	(.L_13 - .L_12)
.L_12:
        /*002c*/ 	.word	0x00000000
        /*0030*/ 	.short	0x000b
        /*0032*/ 	.short	0x0038
        /*0034*/ 	.byte	0x00, 0xf0, 0x11, 0x00


	//----- nvinfo : EIATTR_KPARAM_INFO
	.align		4
.L_13:
        /*0038*/ 	.byte	0x04, 0x17
        /*003a*/ 	.short	(.L_15 - .L_14)
.L_14:
        /*003c*/ 	.word	0x00000000
        /*0040*/ 	.short	0x000a
        /*0042*/ 	.short	0x0034
        /*0044*/ 	.byte	0x00, 0xf0, 0x11, 0x00


	//----- nvinfo : EIATTR_KPARAM_INFO
	.align		4
.L_15:
        /*0048*/ 	.byte	0x04, 0x17
        /*004a*/ 	.short	(.L_17 - .L_16)
.L_16:
        /*004c*/ 	.word	0x00000000
        /*0050*/ 	.short	0x0009
        /*0052*/ 	.short	0x0030
        /*0054*/ 	.byte	0x00, 0xf0, 0x11, 0x00


	//----- nvinfo : EIATTR_KPARAM_INFO
	.align		4
.L_17:
        /*0058*/ 	.byte	0x04, 0x17
        /*005a*/ 	.short	(.L_19 - .L_18)
.L_18:
        /*005c*/ 	.word	0x00000000
        /*0060*/ 	.short	0x0008
        /*0062*/ 	.short	0x002c
        /*0064*/ 	.byte	0x00, 0xf0, 0x11, 0x00


	//----- nvinfo : EIATTR_KPARAM_INFO
	.align		4
.L_19:
        /*0068*/ 	.byte	0x04, 0x17
        /*006a*/ 	.short	(.L_21 - .L_20)
.L_20:
        /*006c*/ 	.word	0x00000000
        /*0070*/ 	.short	0x0007
        /*0072*/ 	.short	0x0028
        /*0074*/ 	.byte	0x00, 0xf0, 0x11, 0x00


	//----- nvinfo : EIATTR_KPARAM_INFO
	.align		4
.L_21:
        /*0078*/ 	.byte	0x04, 0x17
        /*007a*/ 	.short	(.L_23 - .L_22)
.L_22:
        /*007c*/ 	.word	0x00000000
        /*0080*/ 	.short	0x0006
        /*0082*/ 	.short	0x0024
        /*0084*/ 	.byte	0x00, 0xf0, 0x11, 0x00


	//----- nvinfo : EIATTR_KPARAM_INFO
	.align		4
.L_23:
        /*0088*/ 	.byte	0x04, 0x17
        /*008a*/ 	.short	(.L_25 - .L_24)
.L_24:
        /*008c*/ 	.word	0x00000000
        /*0090*/ 	.short	0x0005
        /*0092*/ 	.short	0x0020
        /*0094*/ 	.byte	0x00, 0xf0, 0x11, 0x00


	//----- nvinfo : EIATTR_KPARAM_INFO
	.align		4
.L_25:
        /*0098*/ 	.byte	0x04, 0x17
        /*009a*/ 	.short	(.L_27 - .L_26)
.L_26:
        /*009c*/ 	.word	0x00000000
        /*00a0*/ 	.short	0x0004
        /*00a2*/ 	.short	0x001c
        /*00a4*/ 	.byte	0x00, 0xf0, 0x11, 0x00


	//----- nvinfo : EIATTR_KPARAM_INFO
	.align		4
.L_27:
        /*00a8*/ 	.byte	0x04, 0x17
        /*00aa*/ 	.short	(.L_29 - .L_28)
.L_28:
        /*00ac*/ 	.word	0x00000000
        /*00b0*/ 	.short	0x0003
        /*00b2*/ 	.short	0x0018
        /*00b4*/ 	.byte	0x00, 0xf0, 0x11, 0x00


	//----- nvinfo : EIATTR_KPARAM_INFO
	.align		4
.L_29:
        /*00b8*/ 	.byte	0x04, 0x17
        /*00ba*/ 	.short	(.L_31 - .L_30)
.L_30:
        /*00bc*/ 	.word	0x00000000
        /*00c0*/ 	.short	0x0002
        /*00c2*/ 	.short	0x0010
        /*00c4*/ 	.byte	0x00, 0xf4, 0x21, 0x00


	//----- nvinfo : EIATTR_KPARAM_INFO
	.align		4
.L_31:
        /*00c8*/ 	.byte	0x04, 0x17
        /*00ca*/ 	.short	(.L_33 - .L_32)
.L_32:
        /*00cc*/ 	.word	0x00000000
        /*00d0*/ 	.short	0x0001
        /*00d2*/ 	.short	0x0008
        /*00d4*/ 	.byte	0x00, 0xf4, 0x21, 0x00


	//----- nvinfo : EIATTR_KPARAM_INFO
	.align		4
.L_33:
        /*00d8*/ 	.byte	0x04, 0x17
        /*00da*/ 	.short	(.L_35 - .L_34)
.L_34:
        /*00dc*/ 	.word	0x00000000
        /*00e0*/ 	.short	0x0000
        /*00e2*/ 	.short	0x0000
        /*00e4*/ 	.byte	0x00, 0xf4, 0x21, 0x00


	//----- nvinfo : EIATTR_EXPLICIT_CLUSTER
	.align		4
.L_35:
        /*00e8*/ 	.byte	0x01, 0x3e
	.zero		2


	//----- nvinfo : EIATTR_CTA_PER_CLUSTER
	.align		4
        /*00ec*/ 	.byte	0x04, 0x3d
        /*00ee*/ 	.short	(.L_37 - .L_36)
.L_36:
        /*00f0*/ 	.word	0x00000004
        /*00f4*/ 	.word	0x00000001
        /*00f8*/ 	.word	0x00000001


	//----- nvinfo : EIATTR_SPARSE_MMA_MASK
	.align		4
.L_37:
        /*00fc*/ 	.byte	0x03, 0x50
        /*00fe*/ 	.short	0x0000


	//----- nvinfo : EIATTR_MAXREG_COUNT
	.align		4
        /*0100*/ 	.byte	0x03, 0x1b
        /*0102*/ 	.short	0x00ff


	//----- nvinfo : EIATTR_NUM_BARRIERS
	.align		4
        /*0104*/ 	.byte	0x02, 0x4c
        /*0106*/ 	.byte	0x01
	.zero		1


	//----- nvinfo : EIATTR_ANNOTATIONS
	.align		4
        /*0108*/ 	.byte	0x04, 0x55
        /*010a*/ 	.short	(.L_39 - .L_38)


	//   ....[0]....
.L_38:
        /*010c*/ 	.word	0x00000001
        /*0110*/ 	.byte	0x70, 0x00, 0x00, 0x00, 0x01, 0x00, 0x00, 0x00, 0xb0, 0x00, 0x00, 0x00, 0x01, 0x00, 0x00, 0x00
        /* <DEDUP_REMOVED lines=466> */
        /*1e40*/ 	.byte	0xf0, 0xbe, 0x00, 0x00, 0x01, 0x00, 0x00, 0x00, 0x20, 0xbf, 0x00, 0x00


	//----- nvinfo : EIATTR_MERCURY_ISA_VERSION
	.align		4
.L_39:
        /*1e4c*/ 	.byte	0x03, 0x5f
        /*1e4e*/ 	.short	0x0101


	//----- nvinfo : EIATTR_EXIT_INSTR_OFFSETS
	.align		4
        /*1e50*/ 	.byte	0x04, 0x1c
        /*1e52*/ 	.short	(.L_41 - .L_40)


	//   ....[0]....
.L_40:
        /*1e54*/ 	.word	0x00015f30


	//   ....[1]....
        /*1e58*/ 	.word	0x00015f50


	//----- nvinfo : EIATTR_REQNTID
	.align		4
.L_41:
        /*1e5c*/ 	.byte	0x04, 0x10
        /*1e5e*/ 	.short	(.L_43 - .L_42)
.L_42:
        /*1e60*/ 	.word	0x00000080
        /*1e64*/ 	.word	0x00000001
        /*1e68*/ 	.word	0x00000001


	//----- nvinfo : EIATTR_CBANK_PARAM_SIZE
	.align		4
.L_43:
        /*1e6c*/ 	.byte	0x03, 0x19
        /*1e6e*/ 	.short	0x0050


	//----- nvinfo : EIATTR_PARAM_CBANK
	.align		4
        /*1e70*/ 	.byte	0x04, 0x0a
        /*1e72*/ 	.short	(.L_45 - .L_44)
	.align		4
.L_44:
        /*1e74*/ 	.word	index@(.nv.constant0.matmul_kernel)
        /*1e78*/ 	.short	0x0210
        /*1e7a*/ 	.short	0x0050


	//----- nvinfo : EIATTR_SW_WAR
	.align		4
.L_45:
        /*1e7c*/ 	.byte	0x04, 0x36
        /*1e7e*/ 	.short	(.L_47 - .L_46)
.L_46:
        /*1e80*/ 	.word	0x00000008
.L_47:


//--------------------- .nv.callgraph             --------------------------
	.section	.nv.callgraph,"",@"SHT_CUDA_CALLGRAPH"
	.align	4
	.sectionentsize	8
	.align		4
        /*0000*/ 	.word	0x00000000
	.align		4
        /*0004*/ 	.word	0xffffffff
	.align		4
        /*0008*/ 	.word	0x00000000
	.align		4
        /*000c*/ 	.word	0xfffffffe
	.align		4
        /*0010*/ 	.word	0x00000000
	.align		4
        /*0014*/ 	.word	0xfffffffd
	.align		4
        /*0018*/ 	.word	0x00000000
	.align		4
        /*001c*/ 	.word	0xfffffffc


//--------------------- .text.matmul_kernel       --------------------------
	.section	.text.matmul_kernel,"ax",@progbits
	.align	128
        .global         matmul_kernel
        .type           matmul_kernel,@function
        .size           matmul_kernel,(.L_x_3 - matmul_kernel)
        .other          matmul_kernel,@"STO_CUDA_ENTRY STV_DEFAULT"
matmul_kernel:
.text.matmul_kernel:
[----:B------:R-:W0:Y:S08]  /*0000*/  LDC R1, c[0x0][0x28] ;  /* 0x00000a00ff017b82 */ /* 0x000e300000000800 */
[----:B------:R-:W1:Y:S01]  /*0010*/  LDC.64 R2, c[0x0][0x228] ;  /* 0x00008a00ff027b82 */ /* 0x000e620000000a00 */
[----:B0-----:R-:W-:Y:S01]  /*0020*/  VIADD R1, R1, 0xfffffa98 ;  /* 0xfffffa9801017836 */ /* 0x001fe20000000000 */
[----:B------:R-:W0:Y:S01]  /*0030*/  S2R R154, SR_TID.X ;  /* 0x00000000009a7919 */ /* 0x000e220000002100 */
[----:B------:R-:W-:Y:S01]  /*0040*/  UMOV UR6, 0x400 ;  /* 0x0000040000067882 */ /* 0x000fe20000000000 */
[----:B------:R-:W-:Y:S01]  /*0050*/  ULDC.64 UR12, c[0x0][0x208] ;  /* 0x00008200000c7ab9 */ /* 0x000fe20000000a00 */
[----:B------:R-:W-:Y:S01]  /*0060*/  CS2R R24, SRZ ;  /* 0x0000000000187805 */ /* 0x000fe2000001ff00 */
[----:B------:R2:W-:Y:S01]  /*0070*/  STL [R1], RZ ;  /* 0x000000ff01007387 */ /* 0x0005e20000100800 */
[----:B------:R-:W-:Y:S01]  /*0080*/  CS2R R26, SRZ ;  /* 0x00000000001a7805 */ /* 0x000fe2000001ff00 */
[----:B------:R-:W3:Y:S01]  /*0090*/  S2UR UR4, SR_CTAID.X ;  /* 0x00000000000479c3 */ /* 0x000ee20000002500 */
[----:B------:R-:W-:Y:S01]  /*00a0*/  CS2R R28, SRZ ;  /* 0x00000000001c7805 */ /* 0x000fe2000001ff00 */
[----:B------:R2:W-:Y:S01]  /*00b0*/  STL [R1+0x4], RZ ;  /* 0x000004ff01007387 */ /* 0x0005e20000100800 */
[----:B------:R-:W-:-:S02]  /*00c0*/  CS2R R30, SRZ ;  /* 0x00000000001e7805 */ /* 0x000fc4000001ff00 */
[----:B------:R-:W-:Y:S02]  /*00d0*/  CS2R R32, SRZ ;  /* 0x0000000000207805 */ /* 0x000fe4000001ff00 */
[----:B------:R-:W-:Y:S01]  /*00e0*/  CS2R R34, SRZ ;  /* 0x0000000000227805 */ /* 0x000fe2000001ff00 */
[----:B------:R2:W-:Y:S01]  /*00f0*/  STL [R1+0x8], RZ ;  /* 0x000008ff01007387 */ /* 0x0005e20000100800 */
[----:B------:R-:W-:Y:S01]  /*0100*/  CS2R R36, SRZ ;  /* 0x0000000000247805 */ /* 0x000fe2000001ff00 */
[----:B------:R-:W4:Y:S01]  /*0110*/  S2UR UR7, SR_CgaCtaId ;  /* 0x00000000000779c3 */ /* 0x000f220000008800 */
[----:B------:R-:W-:Y:S01]  /*0120*/  CS2R R38, SRZ ;  /* 0x0000000000267805 */ /* 0x000fe2000001ff00 */
[----:B------:R2:W-:Y:S01]  /*0130*/  STL [R1+0xc], RZ ;  /* 0x00000cff01007387 */ /* 0x0005e20000100800 */
[----:B------:R-:W-:Y:S02]  /*0140*/  CS2R R40, SRZ ;  /* 0x0000000000287805 */ /* 0x000fe4000001ff00 */
[----:B------:R-:W-:-:S02]  /*0150*/  CS2R R42, SRZ ;  /* 0x00000000002a7805 */ /* 0x000fc4000001ff00 */
[----:B------:R-:W-:Y:S01]  /*0160*/  CS2R R44, SRZ ;  /* 0x00000000002c7805 */ /* 0x000fe2000001ff00 */
[----:B------:R2:W-:Y:S01]  /*0170*/  STL [R1+0x10], RZ ;  /* 0x000010ff01007387 */ /* 0x0005e20000100800 */
[----:B------:R-:W-:Y:S01]  /*0180*/  CS2R R46, SRZ ;  /* 0x00000000002e7805 */ /* 0x000fe2000001ff00 */
[----:B-1----:R-:W-:Y:S01]  /*0190*/  VIADD R0, R3, 0xff ;  /* 0x000000ff03007836 */ /* 0x002fe20000000000 */
[----:B------:R-:W1:Y:S01]  /*01a0*/  LDC R190, c[0x0][0x230] ;  /* 0x00008c00ffbe7b82 */ /* 0x000e620000000800 */
[----:B------:R2:W-:Y:S01]  /*01b0*/  STL [R1+0x14], RZ ;  /* 0x000014ff01007387 */ /* 0x0005e20000100800 */
[----:B------:R-:W-:Y:S02]  /*01c0*/  CS2R R48, SRZ ;  /* 0x0000000000307805 */ /* 0x000fe4000001ff00 */
[----:B------:R-:W-:Y:S02]  /*01d0*/  CS2R R50, SRZ ;  /* 0x0000000000327805 */ /* 0x000fe4000001ff00 */
[----:B------:R-:W-:Y:S01]  /*01e0*/  SHF.R.S32.HI R5, RZ, 0x1f, R0 ;  /* 0x0000001fff057819 */ /* 0x000fe20000011400 */
[----:B------:R2:W-:Y:S01]  /*01f0*/  STL [R1+0x18], RZ ;  /* 0x000018ff01007387 */ /* 0x0005e20000100800 */
[----:B------:R-:W-:-:S02]  /*0200*/  CS2R R52, SRZ ;  /* 0x0000000000347805 */ /* 0x000fc4000001ff00 */
[----:B---3--:R-:W-:Y:S01]  /*0210*/  I2FP.F32.U32 R7, UR4 ;  /* 0x0000000400077c45 */ /* 0x008fe20008201000 */
[----:B------:R-:W-:Y:S01]  /*0220*/  ULDC UR4, c[0x0][0x150] ;  /* 0x0000540000047ab9 */ /* 0x000fe20000000800 */
[----:B------:R-:W-:Y:S01]  /*0230*/  LEA.HI R5, R5, R0, RZ, 0x8 ;  /* 0x0000000005057211 */ /* 0x000fe200078f40ff */
[----:B------:R2:W-:Y:S01]  /*0240*/  STL [R1+0x1c], RZ ;  /* 0x00001cff01007387 */ /* 0x0005e20000100800 */
[----:B0-----:R-:W-:Y:S01]  /*0250*/  LOP3.LUT R153, R154, 0x7f, RZ, 0xc0, !PT ;  /* 0x0000007f9a997812 */ /* 0x001fe200078ec0ff */
[----:B------:R-:W-:Y:S01]  /*0260*/  FMUL R7, R7, UR4 ;  /* 0x0000000407077c20 */ /* 0x000fe20008400000 */
[----:B------:R-:W-:Y:S01]  /*0270*/  SHF.R.S32.HI R5, RZ, 0x8, R5 ;  /* 0x00000008ff057819 */ /* 0x000fe20000011405 */
[----:B------:R2:W-:Y:S01]  /*0280*/  STL [R1+0x20], RZ ;  /* 0x000020ff01007387 */ /* 0x0005e20000100800 */
[----:B----4-:R-:W-:Y:S01]  /*0290*/  USHF.L.U32 UR5, UR7, 0x7, URZ ;  /* 0x0000000707057899 */ /* 0x010fe2000800063f */
[----:B------:R-:W-:Y:S01]  /*02a0*/  CS2R R54, SRZ ;  /* 0x0000000000367805 */ /* 0x000fe2000001ff00 */
[----:B------:R-:W-:Y:S01]  /*02b0*/  ULEA UR6, UR7, UR6, 0x18 ;  /* 0x0000000607067291 */ /* 0x000fe2000f8ec03f */
[----:B------:R-:W-:Y:S01]  /*02c0*/  IMAD.SHL.U32 R6, R5, 0x8, RZ ;  /* 0x0000000805067824 */ /* 0x000fe200078e00ff */
[----:B------:R-:W0:Y:S01]  /*02d0*/  F2I.U32.TRUNC.NTZ R7, R7 ;  /* 0x0000000700077305 */ /* 0x000e22000020f000 */
[----:B------:R2:W-:Y:S01]  /*02e0*/  STL [R1+0x24], RZ ;  /* 0x000024ff01007387 */ /* 0x0005e20000100800 */
[----:B------:R-:W-:Y:S01]  /*02f0*/  ULOP3.LUT UR5, UR5, 0x180, URZ, 0xc0, !UPT ;  /* 0x0000018005057892 */ /* 0x000fe2000f8ec03f */
[----:B------:R-:W-:-:S02]  /*0300*/  CS2R R56, SRZ ;  /* 0x0000000000387805 */ /* 0x000fc4000001ff00 */
[----:B------:R-:W-:Y:S01]  /*0310*/  IABS R9, R6 ;  /* 0x0000000600097213 */ /* 0x000fe20000000000 */
[----:B------:R2:W-:Y:S01]  /*0320*/  STL [R1+0x28], RZ ;  /* 0x000028ff01007387 */ /* 0x0005e20000100800 */
[----:B-1----:R-:W-:Y:S01]  /*0330*/  VIADD R190, R190, 0x1f ;  /* 0x0000001fbebe7836 */ /* 0x002fe20000000000 */
[----:B------:R-:W-:Y:S01]  /*0340*/  CS2R R58, SRZ ;  /* 0x00000000003a7805 */ /* 0x000fe2000001ff00 */
[----:B------:R-:W1:Y:S01]  /*0350*/  I2F.RP R0, R9 ;  /* 0x0000000900007306 */ /* 0x000e620000209400 */
[----:B------:R2:W-:Y:S01]  /*0360*/  STL [R1+0x2c], RZ ;  /* 0x00002cff01007387 */ /* 0x0005e20000100800 */
[----:B------:R-:W-:Y:S02]  /*0370*/  CS2R R60, SRZ ;  /* 0x00000000003c7805 */ /* 0x000fe4000001ff00 */
[----:B------:R-:W-:Y:S02]  /*0380*/  CS2R R62, SRZ ;  /* 0x00000000003e7805 */ /* 0x000fe4000001ff00 */
[----:B------:R-:W-:Y:S01]  /*0390*/  CS2R R64, SRZ ;  /* 0x0000000000407805 */ /* 0x000fe2000001ff00 */
[----:B------:R2:W-:Y:S01]  /*03a0*/  STL [R1+0x30], RZ ;  /* 0x000030ff01007387 */ /* 0x0005e20000100800 */
[----:B------:R-:W-:-:S02]  /*03b0*/  CS2R R66, SRZ ;  /* 0x0000000000427805 */ /* 0x000fc4000001ff00 */
[----:B0-----:R-:W-:Y:S02]  /*03c0*/  IABS R13, R7 ;  /* 0x00000007000d7213 */ /* 0x001fe40000000000 */
[----:B------:R-:W-:Y:S01]  /*03d0*/  CS2R R68, SRZ ;  /* 0x0000000000447805 */ /* 0x000fe2000001ff00 */
[----:B------:R2:W-:Y:S01]  /*03e0*/  STL [R1+0x34], RZ ;  /* 0x000034ff01007387 */ /* 0x0005e20000100800 */
[----:B------:R-:W-:Y:S02]  /*03f0*/  CS2R R70, SRZ ;  /* 0x0000000000467805 */ /* 0x000fe4000001ff00 */
[----:B------:R-:W-:Y:S02]  /*0400*/  CS2R R72, SRZ ;  /* 0x0000000000487805 */ /* 0x000fe4000001ff00 */
[----:B------:R-:W-:Y:S01]  /*0410*/  CS2R R74, SRZ ;  /* 0x00000000004a7805 */ /* 0x000fe2000001ff00 */
[----:B------:R2:W-:Y:S01]  /*0420*/  STL [R1+0x38], RZ ;  /* 0x000038ff01007387 */ /* 0x0005e20000100800 */
[----:B------:R-:W-:Y:S01]  /*0430*/  CS2R R76, SRZ ;  /* 0x00000000004c7805 */ /* 0x000fe2000001ff00 */
[----:B-1----:R-:W0:Y:S01]  /*0440*/  MUFU.RCP R0, R0 ;  /* 0x0000000000007308 */ /* 0x002e220000001000 */
[----:B------:R-:W-:Y:S01]  /*0450*/  CS2R R78, SRZ ;  /* 0x00000000004e7805 */ /* 0x000fe2000001ff00 */
[----:B------:R2:W-:Y:S01]  /*0460*/  STL [R1+0x3c], RZ ;  /* 0x00003cff01007387 */ /* 0x0005e20000100800 */
[----:B------:R-:W-:-:S02]  /*0470*/  CS2R R80, SRZ ;  /* 0x0000000000507805 */ /* 0x000fc4000001ff00 */
[----:B------:R-:W-:Y:S02]  /*0480*/  CS2R R82, SRZ ;  /* 0x0000000000527805 */ /* 0x000fe4000001ff00 */
[----:B------:R-:W-:Y:S01]  /*0490*/  CS2R R84, SRZ ;  /* 0x0000000000547805 */ /* 0x000fe2000001ff00 */
[----:B------:R2:W-:Y:S01]  /*04a0*/  STL [R1+0x40], RZ ;  /* 0x000040ff01007387 */ /* 0x0005e20000100800 */
[----:B------:R-:W-:Y:S02]  /*04b0*/  CS2R R86, SRZ ;  /* 0x0000000000567805 */ /* 0x000fe4000001ff00 */
[----:B------:R-:W-:Y:S02]  /*04c0*/  CS2R R88, SRZ ;  /* 0x0000000000587805 */ /* 0x000fe4000001ff00 */
[----:B------:R-:W-:Y:S01]  /*04d0*/  CS2R R90, SRZ ;  /* 0x00000000005a7805 */ /* 0x000fe2000001ff00 */
[----:B------:R2:W-:Y:S01]  /*04e0*/  STL [R1+0x44], RZ ;  /* 0x000044ff01007387 */ /* 0x0005e20000100800 */
[----:B------:R-:W-:-:S02]  /*04f0*/  CS2R R92, SRZ ;  /* 0x00000000005c7805 */ /* 0x000fc4000001ff00 */
[----:B------:R-:W-:Y:S02]  /*0500*/  CS2R R94, SRZ ;  /* 0x00000000005e7805 */ /* 0x000fe4000001ff00 */
[----:B------:R-:W-:Y:S01]  /*0510*/  CS2R R96, SRZ ;  /* 0x0000000000607805 */ /* 0x000fe2000001ff00 */
[----:B------:R2:W-:Y:S01]  /*0520*/  STL [R1+0x48], RZ ;  /* 0x000048ff01007387 */ /* 0x0005e20000100800 */
[----:B------:R-:W-:Y:S02]  /*0530*/  CS2R R98, SRZ ;  /* 0x0000000000627805 */ /* 0x000fe4000001ff00 */
[----:B------:R-:W-:Y:S01]  /*0540*/  CS2R R100, SRZ ;  /* 0x0000000000647805 */ /* 0x000fe2000001ff00 */
[----:B0-----:R-:W-:Y:S01]  /*0550*/  VIADD R4, R0, 0xffffffe ;  /* 0x0ffffffe00047836 */ /* 0x001fe20000000000 */
[----:B------:R-:W-:Y:S01]  /*0560*/  IABS R0, R6 ;  /* 0x0000000600007213 */ /* 0x000fe20000000000 */
[----:B------:R2:W-:Y:S01]  /*0570*/  STL [R1+0x4c], RZ ;  /* 0x00004cff01007387 */ /* 0x0005e20000100800 */
[----:B------:R-:W-:Y:S01]  /*0580*/  CS2R R102, SRZ ;  /* 0x0000000000667805 */ /* 0x000fe2000001ff00 */
[----:B------:R0:W1:Y:S01]  /*0590*/  F2I.FTZ.U32.TRUNC.NTZ R5, R4 ;  /* 0x0000000400057305 */ /* 0x000062000021f000 */
[----:B------:R-:W-:Y:S01]  /*05a0*/  CS2R R104, SRZ ;  /* 0x0000000000687805 */ /* 0x000fe2000001ff00 */
[----:B------:R-:W-:Y:S01]  /*05b0*/  IMAD.MOV R0, RZ, RZ, -R0 ;  /* 0x000000ffff007224 */ /* 0x000fe200078e0a00 */
[----:B------:R2:W-:Y:S01]  /*05c0*/  STL [R1+0x50], RZ ;  /* 0x000050ff01007387 */ /* 0x0005e20000100800 */
[----:B------:R-:W-:-:S02]  /*05d0*/  CS2R R106, SRZ ;  /* 0x00000000006a7805 */ /* 0x000fc4000001ff00 */
[----:B------:R-:W-:Y:S02]  /*05e0*/  CS2R R108, SRZ ;  /* 0x00000000006c7805 */ /* 0x000fe4000001ff00 */
[----:B------:R-:W-:Y:S01]  /*05f0*/  CS2R R110, SRZ ;  /* 0x00000000006e7805 */ /* 0x000fe2000001ff00 */
[----:B------:R2:W-:Y:S01]  /*0600*/  STL [R1+0x54], RZ ;  /* 0x000054ff01007387 */ /* 0x0005e20000100800 */
[----:B------:R-:W-:Y:S01]  /*0610*/  CS2R R112, SRZ ;  /* 0x0000000000707805 */ /* 0x000fe2000001ff00 */
[----:B0-----:R-:W-:Y:S01]  /*0620*/  IMAD.MOV.U32 R4, RZ, RZ, RZ ;  /* 0x000000ffff047224 */ /* 0x001fe200078e00ff */
[----:B------:R-:W-:Y:S01]  /*0630*/  CS2R R114, SRZ ;  /* 0x0000000000727805 */ /* 0x000fe2000001ff00 */
[----:B------:R2:W-:Y:S01]  /*0640*/  STL [R1+0x58], RZ ;  /* 0x000058ff01007387 */ /* 0x0005e20000100800 */
[----:B------:R-:W-:Y:S02]  /*0650*/  CS2R R116, SRZ ;  /* 0x0000000000747805 */ /* 0x000fe4000001ff00 */
[----:B------:R-:W-:-:S02]  /*0660*/  CS2R R118, SRZ ;  /* 0x0000000000767805 */ /* 0x000fc4000001ff00 */
[----:B------:R-:W-:Y:S01]  /*0670*/  CS2R R120, SRZ ;  /* 0x0000000000787805 */ /* 0x000fe2000001ff00 */
[--C-:B-1----:R-:W-:Y:S01]  /*0680*/  IMAD.MOV R8, RZ, RZ, -R5.reuse ;  /* 0x000000ffff087224 */ /* 0x102fe200078e0a05 */
[----:B------:R2:W-:Y:S01]  /*0690*/  STL [R1+0x5c], RZ ;  /* 0x00005cff01007387 */ /* 0x0005e20000100800 */
[----:B------:R-:W-:Y:S02]  /*06a0*/  CS2R R122, SRZ ;  /* 0x00000000007a7805 */ /* 0x000fe4000001ff00 */
[----:B------:R-:W-:Y:S01]  /*06b0*/  CS2R R124, SRZ ;  /* 0x00000000007c7805 */ /* 0x000fe2000001ff00 */
[----:B------:R-:W-:Y:S01]  /*06c0*/  IMAD R11, R8, R9, RZ ;  /* 0x00000009080b7224 */ /* 0x000fe200078e02ff */
[----:B------:R2:W-:Y:S01]  /*06d0*/  STL [R1+0x60], RZ ;  /* 0x000060ff01007387 */ /* 0x0005e20000100800 */
[----:B------:R-:W-:Y:S02]  /*06e0*/  CS2R R126, SRZ ;  /* 0x00000000007e7805 */ /* 0x000fe4000001ff00 */
[----:B------:R-:W-:Y:S01]  /*06f0*/  CS2R R128, SRZ ;  /* 0x0000000000807805 */ /* 0x000fe2000001ff00 */
[----:B------:R-:W-:Y:S01]  /*0700*/  IMAD.HI.U32 R4, R5, R11, R4 ;  /* 0x0000000b05047227 */ /* 0x000fe200078e0004 */
[----:B------:R2:W-:Y:S01]  /*0710*/  STL [R1+0x64], RZ ;  /* 0x000064ff01007387 */ /* 0x0005e20000100800 */
[----:B------:R-:W-:-:S02]  /*0720*/  CS2R R130, SRZ ;  /* 0x0000000000827805 */ /* 0x000fc4000001ff00 */
[----:B------:R-:W-:Y:S02]  /*0730*/  CS2R R132, SRZ ;  /* 0x0000000000847805 */ /* 0x000fe4000001ff00 */
[----:B------:R-:W-:Y:S01]  /*0740*/  CS2R R134, SRZ ;  /* 0x0000000000867805 */ /* 0x000fe2000001ff00 */
[----:B------:R2:W-:Y:S01]  /*0750*/  STL [R1+0x68], RZ ;  /* 0x000068ff01007387 */ /* 0x0005e20000100800 */
[----:B------:R-:W-:Y:S01]  /*0760*/  IMAD.HI.U32 R4, R4, R13, RZ ;  /* 0x0000000d04047227 */ /* 0x000fe200078e00ff */
[----:B------:R-:W-:Y:S02]  /*0770*/  CS2R R136, SRZ ;  /* 0x0000000000887805 */ /* 0x000fe4000001ff00 */
[----:B------:R-:W-:Y:S01]  /*0780*/  CS2R R138, SRZ ;  /* 0x00000000008a7805 */ /* 0x000fe2000001ff00 */
[----:B------:R2:W-:Y:S01]  /*0790*/  STL [R1+0x6c], RZ ;  /* 0x00006cff01007387 */ /* 0x0005e20000100800 */
[----:B------:R-:W-:Y:S01]  /*07a0*/  IMAD R0, R4, R0, R13 ;  /* 0x0000000004007224 */ /* 0x000fe200078e020d */
[----:B------:R-:W-:-:S02]  /*07b0*/  CS2R R140, SRZ ;  /* 0x00000000008c7805 */ /* 0x000fc4000001ff00 */
[----:B------:R-:W-:Y:S01]  /*07c0*/  CS2R R142, SRZ ;  /* 0x00000000008e7805 */ /* 0x000fe2000001ff00 */
[----:B------:R2:W-:Y:S01]  /*07d0*/  STL [R1+0x70], RZ ;  /* 0x000070ff01007387 */ /* 0x0005e20000100800 */
[----:B------:R-:W-:Y:S02]  /*07e0*/  CS2R R144, SRZ ;  /* 0x0000000000907805 */ /* 0x000fe4000001ff00 */
[----:B------:R-:W-:Y:S02]  /*07f0*/  ISETP.GT.U32.AND P1, PT, R9, R0, PT ;  /* 0x000000000900720c */ /* 0x000fe40003f24070 */
[----:B------:R-:W-:Y:S01]  /*0800*/  CS2R R146, SRZ ;  /* 0x0000000000927805 */ /* 0x000fe2000001ff00 */
[----:B------:R2:W-:Y:S01]  /*0810*/  STL [R1+0x74], RZ ;  /* 0x000074ff01007387 */ /* 0x0005e20000100800 */
[----:B------:R-:W-:Y:S02]  /*0820*/  CS2R R148, SRZ ;  /* 0x0000000000947805 */ /* 0x000fe4000001ff00 */
[----:B------:R-:W-:Y:S01]  /*0830*/  CS2R R150, SRZ ;  /* 0x0000000000967805 */ /* 0x000fe2000001ff00 */
[----:B------:R2:W-:Y:S04]  /*0840*/  STL [R1+0x78], RZ ;  /* 0x000078ff01007387 */ /* 0x0005e80000100800 */
[----:B------:R2:W-:Y:S02]  /*0850*/  STL [R1+0x7c], RZ ;  /* 0x00007cff01007387 */ /* 0x0005e40000100800 */
[----:B------:R-:W-:-:S02]  /*0860*/  @!P1 IMAD.IADD R0, R0, 0x1, -R9 ;  /* 0x0000000100009824 */ /* 0x000fc400078e0a09 */
[----:B------:R2:W-:Y:S01]  /*0870*/  STL [R1+0x80], RZ ;  /* 0x000080ff01007387 */ /* 0x0005e20000100800 */
[----:B------:R-:W-:Y:S01]  /*0880*/  @!P1 VIADD R4, R4, 0x1 ;  /* 0x0000000104049836 */ /* 0x000fe20000000000 */
[----:B------:R-:W-:Y:S02]  /*0890*/  ISETP.NE.AND P1, PT, R6, RZ, PT ;  /* 0x000000ff0600720c */ /* 0x000fe40003f25270 */
[----:B------:R-:W-:Y:S01]  /*08a0*/  ISETP.GE.U32.AND P0, PT, R0, R9, PT ;  /* 0x000000090000720c */ /* 0x000fe20003f06070 */
[----:B------:R2:W-:Y:S01]  /*08b0*/  STL [R1+0x84], RZ ;  /* 0x000084ff01007387 */ /* 0x0005e20000100800 */
[----:B------:R-:W-:-:S03]  /*08c0*/  LOP3.LUT R0, R7, R6, RZ, 0x3c, !PT ;  /* 0x0000000607007212 */ /* 0x000fc600078e3cff */
[----:B------:R2:W-:Y:S01]  /*08d0*/  STL [R1+0x88], RZ ;  /* 0x000088ff01007387 */ /* 0x0005e20000100800 */
[----:B------:R-:W-:Y:S01]  /*08e0*/  ISETP.GE.AND P2, PT, R0, RZ, PT ;  /* 0x000000ff0000720c */ /* 0x000fe20003f46270 */
[----:B------:R-:W-:Y:S02]  /*08f0*/  VIADD R0, R2, 0x1ff ;  /* 0x000001ff02007836 */ /* 0x000fe40000000000 */
[----:B------:R2:W-:Y:S03]  /*0900*/  STL [R1+0x8c], RZ ;  /* 0x00008cff01007387 */ /* 0x0005e60000100800 */
[----:B------:R-:W-:Y:S01]  /*0910*/  SHF.R.S32.HI R5, RZ, 0x1f, R0 ;  /* 0x0000001fff057819 */ /* 0x000fe20000011400 */
[----:B------:R-:W-:Y:S01]  /*0920*/  @P0 VIADD R4, R4, 0x1 ;  /* 0x0000000104040836 */ /* 0x000fe20000000000 */
[----:B------:R2:W-:Y:S02]  /*0930*/  STL [R1+0x90], RZ ;  /* 0x000090ff01007387 */ /* 0x0005e40000100800 */
[----:B------:R-:W-:-:S02]  /*0940*/  LEA.HI R5, R5, R0, RZ, 0x9 ;  /* 0x0000000005057211 */ /* 0x000fc400078f48ff */
[----:B------:R2:W-:Y:S01]  /*0950*/  STL [R1+0x94], RZ ;  /* 0x000094ff01007387 */ /* 0x0005e20000100800 */
[----:B------:R-:W-:Y:S01]  /*0960*/  @!P2 IMAD.MOV R4, RZ, RZ, -R4 ;  /* 0x000000ffff04a224 */ /* 0x000fe200078e0a04 */
[----:B------:R-:W-:Y:S02]  /*0970*/  @!P1 LOP3.LUT R4, RZ, R6, RZ, 0x33, !PT ;  /* 0x00000006ff049212 */ /* 0x000fe400078e33ff */
[----:B------:R2:W-:Y:S03]  /*0980*/  STL [R1+0x98], RZ ;  /* 0x000098ff01007387 */ /* 0x0005e60000100800 */
[----:B------:R-:W-:Y:S01]  /*0990*/  IMAD.SHL.U32 R8, R4, 0x8, RZ ;  /* 0x0000000804087824 */ /* 0x000fe200078e00ff */
[----:B------:R2:W-:Y:S01]  /*09a0*/  STL [R1+0x9c], RZ ;  /* 0x00009cff01007387 */ /* 0x0005e20000100800 */
[----:B------:R-:W-:-:S03]  /*09b0*/  IMAD.MOV R4, RZ, RZ, -R4 ;  /* 0x000000ffff047224 */ /* 0x000fc600078e0a04 */
[----:B------:R-:W-:Y:S01]  /*09c0*/  LEA.HI.SX32 R5, R5, -R8, 0x17 ;  /* 0x8000000805057211 */ /* 0x000fe200078fbaff */
[----:B------:R-:W-:Y:S01]  /*09d0*/  IMAD R6, R6, R4, R7 ;  /* 0x0000000406067224 */ /* 0x000fe200078e0207 */
[----:B------:R2:W-:Y:S02]  /*09e0*/  STL [R1+0xa0], RZ ;  /* 0x0000a0ff01007387 */ /* 0x0005e40000100800 */
[----:B------:R-:W-:Y:S02]  /*09f0*/  VIMNMX R13, R5, 0x8, PT ;  /* 0x00000008050d7848 */ /* 0x000fe40003fe0100 */
[----:B------:R-:W-:Y:S01]  /*0a00*/  IABS R11, R6 ;  /* 0x00000006000b7213 */ /* 0x000fe20000000000 */
[----:B------:R2:W-:Y:S01]  /*0a10*/  STL [R1+0xa4], RZ ;  /* 0x0000a4ff01007387 */ /* 0x0005e20000100800 */
[----:B------:R-:W-:-:S03]  /*0a20*/  IABS R9, R13 ;  /* 0x0000000d00097213 */ /* 0x000fc60000000000 */
[----:B------:R2:W-:Y:S01]  /*0a30*/  STL [R1+0xa8], RZ ;  /* 0x0000a8ff01007387 */ /* 0x0005e20000100800 */
[----:B------:R-:W0:Y:S03]  /*0a40*/  I2F.RP R0, R9 ;  /* 0x0000000900007306 */ /* 0x000e260000209400 */
[----:B------:R2:W-:Y:S04]  /*0a50*/  STL [R1+0xac], RZ ;  /* 0x0000acff01007387 */ /* 0x0005e80000100800 */
[----:B------:R2:W-:Y:S04]  /*0a60*/  STL [R1+0xb0], RZ ;  /* 0x0000b0ff01007387 */ /* 0x0005e80000100800 */
[----:B------:R2:W-:Y:S01]  /*0a70*/  STL [R1+0xb4], RZ ;  /* 0x0000b4ff01007387 */ /* 0x0005e20000100800 */
[----:B0-----:R-:W0:Y:S03]  /*0a80*/  MUFU.RCP R0, R0 ;  /* 0x0000000000007308 */ /* 0x001e260000001000 */
[----:B------:R2:W-:Y:S04]  /*0a90*/  STL [R1+0xb8], RZ ;  /* 0x0000b8ff01007387 */ /* 0x0005e80000100800 */
[----:B------:R2:W-:Y:S04]  /*0aa0*/  STL [R1+0xbc], RZ ;  /* 0x0000bcff01007387 */ /* 0x0005e80000100800 */
[----:B------:R2:W-:Y:S04]  /*0ab0*/  STL [R1+0xc0], RZ ;  /* 0x0000c0ff01007387 */ /* 0x0005e80000100800 */
[----:B------:R2:W-:Y:S01]  /*0ac0*/  STL [R1+0xc4], RZ ;  /* 0x0000c4ff01007387 */ /* 0x0005e20000100800 */
[----:B0-----:R-:W-:-:S03]  /*0ad0*/  VIADD R5, R0, 0xffffffe ;  /* 0x0ffffffe00057836 */ /* 0x001fc60000000000 */
[----:B------:R2:W-:Y:S04]  /*0ae0*/  STL [R1+0xc8], RZ ;  /* 0x0000c8ff01007387 */ /* 0x0005e80000100800 */
[----:B------:R2:W-:Y:S01]  /*0af0*/  STL [R1+0xcc], RZ ;  /* 0x0000ccff01007387 */ /* 0x0005e20000100800 */
[----:B------:R-:W0:Y:S03]  /*0b00*/  F2I.FTZ.U32.TRUNC.NTZ R5, R5 ;  /* 0x0000000500057305 */ /* 0x000e26000021f000 */
[----:B------:R2:W-:Y:S04]  /*0b10*/  STL [R1+0xd0], RZ ;  /* 0x0000d0ff01007387 */ /* 0x0005e80000100800 */
[----:B------:R2:W-:Y:S04]  /*0b20*/  STL [R1+0xd4], RZ ;  /* 0x0000d4ff01007387 */ /* 0x0005e80000100800 */
[----:B------:R2:W-:Y:S01]  /*0b30*/  STL [R1+0xd8], RZ ;  /* 0x0000d8ff01007387 */ /* 0x0005e20000100800 */
[----:B0-----:R-:W-:-:S03]  /*0b40*/  IMAD.MOV R10, RZ, RZ, -R5 ;  /* 0x000000ffff0a7224 */ /* 0x001fc600078e0a05 */
[----:B------:R2:W-:Y:S01]  /*0b50*/  STL [R1+0xdc], RZ ;  /* 0x0000dcff01007387 */ /* 0x0005e20000100800 */
[----:B------:R-:W-:Y:S01]  /*0b60*/  IMAD.MOV.U32 R4, RZ, RZ, R10 ;  /* 0x000000ffff047224 */ /* 0x000fe200078e000a */
[----:B------:R-:W-:Y:S02]  /*0b70*/  IABS R10, R13 ;  /* 0x0000000d000a7213 */ /* 0x000fe40000000000 */
[----:B------:R2:W-:Y:S01]  /*0b80*/  STL [R1+0xe0], RZ ;  /* 0x0000e0ff01007387 */ /* 0x0005e20000100800 */
[----:B------:R-:W-:Y:S02]  /*0b90*/  IMAD R7, R4, R9, RZ ;  /* 0x0000000904077224 */ /* 0x000fe400078e02ff */
[----:B------:R-:W-:Y:S01]  /*0ba0*/  IMAD.MOV.U32 R4, RZ, RZ, RZ ;  /* 0x000000ffff047224 */ /* 0x000fe200078e00ff */
[----:B------:R2:W-:Y:S01]  /*0bb0*/  STL [R1+0xe4], RZ ;  /* 0x0000e4ff01007387 */ /* 0x0005e20000100800 */
[----:B------:R-:W-:Y:S02]  /*0bc0*/  IMAD.MOV R0, RZ, RZ, -R10 ;  /* 0x000000ffff007224 */ /* 0x000fe400078e0a0a */
[----:B------:R-:W-:Y:S01]  /*0bd0*/  IMAD.HI.U32 R4, R5, R7, R4 ;  /* 0x0000000705047227 */ /* 0x000fe200078e0004 */
[----:B------:R2:W-:Y:S04]  /*0be0*/  STL [R1+0xe8], RZ ;  /* 0x0000e8ff01007387 */ /* 0x0005e80000100800 */
[----:B------:R2:W-:Y:S01]  /*0bf0*/  STL [R1+0xec], RZ ;  /* 0x0000ecff01007387 */ /* 0x0005e20000100800 */
[----:B------:R-:W-:-:S03]  /*0c00*/  IMAD.HI.U32 R4, R4, R11, RZ ;  /* 0x0000000b04047227 */ /* 0x000fc600078e00ff */
[----:B------:R2:W-:Y:S01]  /*0c10*/  STL [R1+0xf0], RZ ;  /* 0x0000f0ff01007387 */ /* 0x0005e20000100800 */
[----:B------:R-:W-:-:S03]  /*0c20*/  IMAD R0, R4, R0, R11 ;  /* 0x0000000004007224 */ /* 0x000fc600078e020b */
[----:B------:R2:W-:Y:S02]  /*0c30*/  STL [R1+0xf4], RZ ;  /* 0x0000f4ff01007387 */ /* 0x0005e40000100800 */
[----:B------:R-:W-:Y:S02]  /*0c40*/  ISETP.GT.U32.AND P1, PT, R9, R0, PT ;  /* 0x000000000900720c */ /* 0x000fe40003f24070 */
[----:B------:R2:W-:Y:S04]  /*0c50*/  STL [R1+0xf8], RZ ;  /* 0x0000f8ff01007387 */ /* 0x0005e80000100800 */
[----:B------:R2:W-:Y:S04]  /*0c60*/  STL [R1+0xfc], RZ ;  /* 0x0000fcff01007387 */ /* 0x0005e80000100800 */
[----:B------:R2:W-:Y:S03]  /*0c70*/  STL [R1+0x100], RZ ;  /* 0x000100ff01007387 */ /* 0x0005e60000100800 */
[----:B------:R-:W-:Y:S01]  /*0c80*/  @!P1 IMAD.IADD R0, R0, 0x1, -R9 ;  /* 0x0000000100009824 */ /* 0x000fe200078e0a09 */
[----:B------:R2:W-:Y:S01]  /*0c90*/  STL [R1+0x104], RZ ;  /* 0x000104ff01007387 */ /* 0x0005e20000100800 */
[----:B------:R-:W-:Y:S01]  /*0ca0*/  @!P1 VIADD R4, R4, 0x1 ;  /* 0x0000000104049836 */ /* 0x000fe20000000000 */
[----:B------:R-:W-:-:S02]  /*0cb0*/  ISETP.NE.AND P1, PT, R13, RZ, PT ;  /* 0x000000ff0d00720c */ /* 0x000fc40003f25270 */
[----:B------:R2:W-:Y:S01]  /*0cc0*/  STL [R1+0x108], RZ ;  /* 0x000108ff01007387 */ /* 0x0005e20000100800 */
[----:B------:R-:W-:Y:S02]  /*0cd0*/  ISETP.GE.U32.AND P0, PT, R0, R9, PT ;  /* 0x000000090000720c */ /* 0x000fe40003f06070 */
[-C--:B------:R-:W-:Y:S01]  /*0ce0*/  LOP3.LUT R0, R6, R13.reuse, RZ, 0x3c, !PT ;  /* 0x0000000d06007212 */ /* 0x080fe200078e3cff */
[----:B------:R2:W-:Y:S03]  /*0cf0*/  STL [R1+0x10c], RZ ;  /* 0x00010cff01007387 */ /* 0x0005e60000100800 */
[----:B------:R-:W-:Y:S01]  /*0d00*/  ISETP.GE.AND P2, PT, R0, RZ, PT ;  /* 0x000000ff0000720c */ /* 0x000fe20003f46270 */
[----:B------:R2:W-:Y:S04]  /*0d10*/  STL [R1+0x110], RZ ;  /* 0x000110ff01007387 */ /* 0x0005e80000100800 */
[----:B------:R2:W-:Y:S02]  /*0d20*/  STL [R1+0x114], RZ ;  /* 0x000114ff01007387 */ /* 0x0005e40000100800 */
[----:B------:R-:W-:Y:S01]  /*0d30*/  @P0 VIADD R4, R4, 0x1 ;  /* 0x0000000104040836 */ /* 0x000fe20000000000 */
[----:B------:R-:W-:Y:S01]  /*0d40*/  ISETP.GE.AND P0, PT, R190, 0x20, PT ;  /* 0x00000020be00780c */ /* 0x000fe20003f06270 */
[----:B------:R2:W-:Y:S04]  /*0d50*/  STL [R1+0x118], RZ ;  /* 0x000118ff01007387 */ /* 0x0005e80000100800 */
[----:B------:R2:W-:Y:S01]  /*0d60*/  STL [R1+0x11c], RZ ;  /* 0x00011cff01007387 */ /* 0x0005e20000100800 */
[----:B------:R-:W-:Y:S01]  /*0d70*/  @!P2 IMAD.MOV R4, RZ, RZ, -R4 ;  /* 0x000000ffff04a224 */ /* 0x000fe200078e0a04 */
[----:B------:R-:W-:-:S02]  /*0d80*/  @!P1 LOP3.LUT R4, RZ, R13, RZ, 0x33, !PT ;  /* 0x0000000dff049212 */ /* 0x000fc400078e33ff */
[----:B------:R2:W-:Y:S03]  /*0d90*/  STL [R1+0x120], RZ ;  /* 0x000120ff01007387 */ /* 0x0005e60000100800 */
[----:B------:R-:W-:Y:S01]  /*0da0*/  IMAD.MOV R0, RZ, RZ, -R4 ;  /* 0x000000ffff007224 */ /* 0x000fe200078e0a04 */
[----:B------:R2:W-:Y:S01]  /*0db0*/  STL [R1+0x124], RZ ;  /* 0x000124ff01007387 */ /* 0x0005e20000100800 */
[----:B------:R-:W-:Y:S02]  /*0dc0*/  IMAD.SHL.U32 R4, R4, 0x100, RZ ;  /* 0x0000010004047824 */ /* 0x000fe400078e00ff */
[----:B------:R-:W-:Y:S01]  /*0dd0*/  IMAD R0, R13, R0, R6 ;  /* 0x000000000d007224 */ /* 0x000fe200078e0206 */
[----:B------:R2:W-:Y:S03]  /*0de0*/  STL [R1+0x128], RZ ;  /* 0x000128ff01007387 */ /* 0x0005e60000100800 */
[----:B------:R-:W-:Y:S01]  /*0df0*/  IMAD.IADD R0, R8, 0x1, R0 ;  /* 0x0000000108007824 */ /* 0x000fe200078e0200 */
[----:B------:R2:W-:Y:S04]  /*0e00*/  STL [R1+0x12c], RZ ;  /* 0x00012cff01007387 */ /* 0x0005e80000100800 */
[----:B------:R2:W-:Y:S01]  /*0e10*/  STL [R1+0x130], RZ ;  /* 0x000130ff01007387 */ /* 0x0005e20000100800 */
[----:B------:R-:W-:-:S03]  /*0e20*/  R2UR UR4, R0 ;  /* 0x00000000000472ca */ /* 0x000fc600000e0000 */
[----:B------:R2:W-:Y:S04]  /*0e30*/  STL [R1+0x134], RZ ;  /* 0x000134ff01007387 */ /* 0x0005e80000100800 */
[----:B------:R2:W-:Y:S04]  /*0e40*/  STL [R1+0x138], RZ ;  /* 0x000138ff01007387 */ /* 0x0005e80000100800 */
[----:B------:R2:W-:Y:S02]  /*0e50*/  STL [R1+0x13c], RZ ;  /* 0x00013cff01007387 */ /* 0x0005e40000100800 */
[----:B------:R-:W-:-:S02]  /*0e60*/  ULEA UR4, UR4, UR5, 0x9 ;  /* 0x0000000504047291 */ /* 0x000fc4000f8e483f */
[----:B------:R2:W-:Y:S04]  /*0e70*/  STL [R1+0x140], RZ ;  /* 0x000140ff01007387 */ /* 0x0005e80000100800 */
[----:B------:R2:W-:Y:S01]  /*0e80*/  STL [R1+0x144], RZ ;  /* 0x000144ff01007387 */ /* 0x0005e20000100800 */
[----:B------:R-:W-:-:S03]  /*0e90*/  VIADD R18, R153, UR4 ;  /* 0x0000000499127c36 */ /* 0x000fc60008000000 */
[----:B------:R2:W-:Y:S04]  /*0ea0*/  STL [R1+0x148], RZ ;  /* 0x000148ff01007387 */ /* 0x0005e80000100800 */
        /* <DEDUP_REMOVED lines=45> */
[----:B------:R2:W-:Y:S01]  /*1180*/  STL [R1+0x308], R18 ;  /* 0x0003081201007387 */ /* 0x0005e20000100800 */
[----:B------:R-:W-:Y:S05]  /*1190*/  @!P0 BRA `(.L_x_0) ;  /* 0x000000a000fc8947 */ /* 0x000fea0003800000 */
[----:B------:R-:W-:Y:S01]  /*11a0*/  IABS R16, R2 ;  /* 0x0000000200107213 */ /* 0x000fe20000000000 */
[----:B------:R-:W-:Y:S01]  /*11b0*/  ULDC UR4, c[0x0][0x240] ;  /* 0x0000900000047ab9 */ /* 0x000fe20000000800 */
[----:B------:R-:W-:Y:S01]  /*11c0*/  IABS R5, R3 ;  /* 0x0000000300057213 */ /* 0x000fe20000000000 */
[----:B------:R-:W-:Y:S01]  /*11d0*/  ULDC.64 UR10, c[0x0][0x218] ;  /* 0x00008600000a7ab9 */ /* 0x000fe20000000a00 */
[----:B------:R-:W0:Y:S01]  /*11e0*/  I2F.RP R10, R16 ;  /* 0x00000010000a7306 */ /* 0x000e220000209400 */
[----:B------:R-:W-:Y:S01]  /*11f0*/  ISETP.NE.AND P4, PT, R2, RZ, PT ;  /* 0x000000ff0200720c */ /* 0x000fe20003f85270 */
[----:B------:R-:W-:Y:S01]  /*1200*/  ULDC UR7, c[0x0][0x234] ;  /* 0x00008d0000077ab9 */ /* 0x000fe20000000800 */
[----:B------:R-:W-:Y:S01]  /*1210*/  ULDC UR5, c[0x0][0x23c] ;  /* 0x00008f0000057ab9 */ /* 0x000fe20000000800 */
[----:B------:R-:W-:Y:S01]  /*1220*/  ULDC.64 UR8, c[0x0][0x210] ;  /* 0x0000840000087ab9 */ /* 0x000fe20000000a00 */
[----:B------:R-:W-:Y:S01]  /*1230*/  USHF.L.U32 UR14, UR5, 0x5, URZ ;  /* 0x00000005050e7899 */ /* 0x000fe2000800063f */
[----:B------:R-:W-:Y:S01]  /*1240*/  LOP3.LUT R189, R153, 0x10, RZ, 0x3c, !PT ;  /* 0x0000001099bd7812 */ /* 0x000fe200078e3cff */
[----:B------:R-:W-:Y:S01]  /*1250*/  ULDC UR15, c[0x0][0x230] ;  /* 0x00008c00000f7ab9 */ /* 0x000fe20000000800 */
[----:B------:R-:W1:Y:S01]  /*1260*/  I2F.RP R0, R5 ;  /* 0x0000000500007306 */ /* 0x000e620000209400 */
[----:B------:R-:W-:-:S02]  /*1270*/  CS2R R100, SRZ ;  /* 0x0000000000647805 */ /* 0x000fc4000001ff00 */
[----:B------:R-:W-:Y:S02]  /*1280*/  CS2R R102, SRZ ;  /* 0x0000000000667805 */ /* 0x000fe4000001ff00 */
[----:B------:R-:W-:Y:S02]  /*1290*/  CS2R R104, SRZ ;  /* 0x0000000000687805 */ /* 0x000fe4000001ff00 */
[----:B------:R-:W-:Y:S02]  /*12a0*/  CS2R R106, SRZ ;  /* 0x00000000006a7805 */ /* 0x000fe4000001ff00 */
[----:B------:R-:W-:Y:S02]  /*12b0*/  CS2R R108, SRZ ;  /* 0x00000000006c7805 */ /* 0x000fe4000001ff00 */
[----:B------:R-:W-:Y:S02]  /*12c0*/  CS2R R110, SRZ ;  /* 0x00000000006e7805 */ /* 0x000fe4000001ff00 */
[----:B------:R-:W-:Y:S01]  /*12d0*/  CS2R R112, SRZ ;  /* 0x0000000000707805 */ /* 0x000fe2000001ff00 */
[----:B0-----:R-:W0:Y:S01]  /*12e0*/  MUFU.RCP R10, R10 ;  /* 0x0000000a000a7308 */ /* 0x001e220000001000 */
[----:B------:R-:W-:-:S02]  /*12f0*/  CS2R R114, SRZ ;  /* 0x0000000000727805 */ /* 0x000fc4000001ff00 */
[----:B------:R-:W-:Y:S02]  /*1300*/  CS2R R116, SRZ ;  /* 0x0000000000747805 */ /* 0x000fe4000001ff00 */
[----:B------:R-:W-:Y:S02]  /*1310*/  CS2R R118, SRZ ;  /* 0x0000000000767805 */ /* 0x000fe4000001ff00 */
[----:B------:R-:W-:Y:S02]  /*1320*/  CS2R R120, SRZ ;  /* 0x0000000000787805 */ /* 0x000fe4000001ff00 */
[----:B------:R-:W-:Y:S02]  /*1330*/  CS2R R122, SRZ ;  /* 0x00000000007a7805 */ /* 0x000fe4000001ff00 */
[----:B------:R-:W-:Y:S02]  /*1340*/  CS2R R124, SRZ ;  /* 0x00000000007c7805 */ /* 0x000fe4000001ff00 */
[----:B------:R-:W-:Y:S01]  /*1350*/  CS2R R126, SRZ ;  /* 0x00000000007e7805 */ /* 0x000fe2000001ff00 */
[----:B-1----:R-:W1:Y:S01]  /*1360*/  MUFU.RCP R0, R0 ;  /* 0x0000000000007308 */ /* 0x002e620000001000 */
[----:B------:R-:W-:-:S02]  /*1370*/  CS2R R128, SRZ ;  /* 0x0000000000807805 */ /* 0x000fc4000001ff00 */
[----:B------:R-:W-:Y:S02]  /*1380*/  CS2R R130, SRZ ;  /* 0x0000000000827805 */ /* 0x000fe4000001ff00 */
[----:B------:R-:W-:Y:S02]  /*1390*/  CS2R R132, SRZ ;  /* 0x0000000000847805 */ /* 0x000fe4000001ff00 */
[----:B------:R-:W-:Y:S02]  /*13a0*/  CS2R R134, SRZ ;  /* 0x0000000000867805 */ /* 0x000fe4000001ff00 */
[----:B------:R-:W-:Y:S02]  /*13b0*/  CS2R R136, SRZ ;  /* 0x0000000000887805 */ /* 0x000fe4000001ff00 */
[----:B------:R-:W-:Y:S02]  /*13c0*/  CS2R R138, SRZ ;  /* 0x00000000008a7805 */ /* 0x000fe4000001ff00 */
[----:B------:R-:W-:-:S02]  /*13d0*/  CS2R R140, SRZ ;  /* 0x00000000008c7805 */ /* 0x000fc4000001ff00 */
[----:B------:R-:W-:Y:S01]  /*13e0*/  CS2R R142, SRZ ;  /* 0x00000000008e7805 */ /* 0x000fe2000001ff00 */
[----:B0-----:R-:W-:Y:S01]  /*13f0*/  VIADD R6, R10, 0xffffffe ;  /* 0x0ffffffe0a067836 */ /* 0x001fe20000000000 */
[----:B------:R-:W-:Y:S02]  /*1400*/  IABS R10, R18 ;  /* 0x00000012000a7213 */ /* 0x000fe40000000000 */
[----:B------:R-:W-:Y:S02]  /*1410*/  CS2R R144, SRZ ;  /* 0x0000000000907805 */ /* 0x000fe4000001ff00 */
[----:B------:R-:W-:Y:S01]  /*1420*/  CS2R R146, SRZ ;  /* 0x0000000000927805 */ /* 0x000fe2000001ff00 */
[----:B------:R0:W3:Y:S01]  /*1430*/  F2I.FTZ.U32.TRUNC.NTZ R7, R6 ;  /* 0x0000000600077305 */ /* 0x0000e2000021f000 */
[----:B------:R-:W-:Y:S02]  /*1440*/  CS2R R148, SRZ ;  /* 0x0000000000947805 */ /* 0x000fe4000001ff00 */
[----:B------:R-:W-:Y:S01]  /*1450*/  CS2R R150, SRZ ;  /* 0x0000000000967805 */ /* 0x000fe2000001ff00 */
[----:B------:R-:W-:Y:S01]  /*1460*/  UMOV UR19, 0xc0000010 ;  /* 0xc000001000137882 */ /* 0x000fe20000000000 */
[----:B-1----:R-:W-:-:S04]  /*1470*/  VIADD R8, R0, 0xffffffe ;  /* 0x0ffffffe00087836 */ /* 0x002fc80000000000 */
[----:B------:R-:W1:Y:S01]  /*1480*/  F2I.FTZ.U32.TRUNC.NTZ R9, R8 ;  /* 0x0000000800097305 */ /* 0x000e62000021f000 */
[----:B0-----:R-:W-:Y:S02]  /*1490*/  IMAD.MOV.U32 R6, RZ, RZ, RZ ;  /* 0x000000ffff067224 */ /* 0x001fe400078e00ff */
[----:B---3--:R-:W-:-:S04]  /*14a0*/  IMAD.MOV R11, RZ, RZ, -R7 ;  /* 0x000000ffff0b7224 */ /* 0x008fc800078e0a07 */
[----:B------:R-:W-:-:S04]  /*14b0*/  IMAD R11, R11, R16, RZ ;  /* 0x000000100b0b7224 */ /* 0x000fc800078e02ff */
[----:B------:R-:W-:Y:S01]  /*14c0*/  IMAD.HI.U32 R7, R7, R11, R6 ;  /* 0x0000000b07077227 */ /* 0x000fe200078e0006 */
[----:B------:R-:W-:-:S03]  /*14d0*/  SHF.R.U32.HI R6, RZ, 0x5, R154 ;  /* 0x00000005ff067819 */ /* 0x000fc6000001169a */
[----:B------:R-:W-:Y:S02]  /*14e0*/  IMAD.MOV.U32 R11, RZ, RZ, R10 ;  /* 0x000000ffff0b7224 */ /* 0x000fe400078e000a */
[----:B-1----:R-:W-:Y:S02]  /*14f0*/  IMAD.MOV R8, RZ, RZ, -R9 ;  /* 0x000000ffff087224 */ /* 0x002fe400078e0a09 */
[----:B------:R-:W-:Y:S01]  /*1500*/  IMAD.HI.U32 R0, R7, R11, RZ ;  /* 0x0000000b07007227 */ /* 0x000fe200078e00ff */
[----:B------:R-:W-:-:S03]  /*1510*/  SGXT.U32 R7, R6, 0x2 ;  /* 0x000000020607781a */ /* 0x000fc60000000000 */
[----:B------:R-:W-:Y:S01]  /*1520*/  IMAD.MOV R0, RZ, RZ, -R0 ;  /* 0x000000ffff007224 */ /* 0x000fe200078e0a00 */
[----:B------:R-:W-:Y:S01]  /*1530*/  LOP3.LUT R6, R4, R7, RZ, 0xfc, !PT ;  /* 0x0000000704067212 */ /* 0x000fe200078efcff */
[----:B------:R-:W-:Y:S02]  /*1540*/  IMAD R7, R8, R5, RZ ;  /* 0x0000000508077224 */ /* 0x000fe400078e02ff */
[----:B------:R-:W-:Y:S01]  /*1550*/  IMAD R11, R16, R0, R11 ;  /* 0x00000000100b7224 */ /* 0x000fe200078e020b */
[C---:B------:R-:W-:Y:S01]  /*1560*/  LOP3.LUT R13, R6.reuse, 0xf8, RZ, 0xfc, !PT ;  /* 0x000000f8060d7812 */ /* 0x040fe200078efcff */
[----:B------:R-:W-:Y:S01]  /*1570*/  IMAD.MOV.U32 R8, RZ, RZ, RZ ;  /* 0x000000ffff087224 */ /* 0x000fe200078e00ff */
[----:B------:R-:W-:Y:S02]  /*1580*/  LOP3.LUT R15, R6, 0xf4, RZ, 0xfc, !PT ;  /* 0x000000f4060f7812 */ /* 0x000fe400078efcff */
[----:B------:R-:W-:Y:S01]  /*1590*/  IABS R0, R13 ;  /* 0x0000000d00007213 */ /* 0x000fe20000000000 */
[----:B------:R-:W-:Y:S01]  /*15a0*/  IMAD.HI.U32 R9, R9, R7, R8 ;  /* 0x0000000709097227 */ /* 0x000fe200078e0008 */
[----:B------:R-:W-:-:S02]  /*15b0*/  ISETP.GT.U32.AND P0, PT, R16, R11, PT ;  /* 0x0000000b1000720c */ /* 0x000fc40003f04070 */
[----:B------:R-:W-:Y:S01]  /*15c0*/  IABS R12, R15 ;  /* 0x0000000f000c7213 */ /* 0x000fe20000000000 */
[----:B------:R-:W-:Y:S01]  /*15d0*/  IMAD.MOV.U32 R8, RZ, RZ, R0 ;  /* 0x000000ffff087224 */ /* 0x000fe200078e0000 */
[C---:B------:R-:W-:Y:S02]  /*15e0*/  LOP3.LUT R17, R6.reuse, 0xf0, RZ, 0xfc, !PT ;  /* 0x000000f006117812 */ /* 0x040fe400078efcff */
[----:B------:R-:W-:Y:S01]  /*15f0*/  ISETP.GE.AND P1, PT, R13, RZ, PT ;  /* 0x000000ff0d00720c */ /* 0x000fe20003f26270 */
[----:B------:R-:W-:Y:S01]  /*1600*/  IMAD.HI.U32 R0, R9, R8, RZ ;  /* 0x0000000809007227 */ /* 0x000fe200078e00ff */
[----:B------:R-:W-:Y:S02]  /*1610*/  IABS R14, R17 ;  /* 0x00000011000e7213 */ /* 0x000fe40000000000 */
[C---:B------:R-:W-:Y:S01]  /*1620*/  LOP3.LUT R13, R6.reuse, 0xec, RZ, 0xfc, !PT ;  /* 0x000000ec060d7812 */ /* 0x040fe200078efcff */
[----:B------:R-:W-:Y:S01]  /*1630*/  IMAD.MOV R10, RZ, RZ, -R0 ;  /* 0x000000ffff0a7224 */ /* 0x000fe200078e0a00 */
[----:B------:R-:W-:Y:S01]  /*1640*/  ISETP.GE.AND P2, PT, R15, RZ, PT ;  /* 0x000000ff0f00720c */ /* 0x000fe20003f46270 */
[----:B------:R-:W-:Y:S01]  /*1650*/  IMAD.HI.U32 R0, R9, R12, RZ ;  /* 0x0000000c09007227 */ /* 0x000fe200078e00ff */
[----:B------:R-:W-:-:S02]  /*1660*/  LOP3.LUT R15, R6, 0xe8, RZ, 0xfc, !PT ;  /* 0x000000e8060f7812 */ /* 0x000fc400078efcff */
[----:B------:R-:W-:Y:S01]  /*1670*/  SHF.R.S32.HI R7, RZ, 0x1f, R190 ;  /* 0x0000001fff077819 */ /* 0x000fe200000114be */
[----:B------:R-:W-:Y:S01]  /*1680*/  IMAD R8, R5, R10, R8 ;  /* 0x0000000a05087224 */ /* 0x000fe200078e0208 */
[----:B------:R-:W-:Y:S01]  /*1690*/  LOP3.LUT R19, R6, 0xd0, RZ, 0xfc, !PT ;  /* 0x000000d006137812 */ /* 0x000fe200078efcff */
[----:B------:R-:W-:Y:S01]  /*16a0*/  IMAD.MOV R0, RZ, RZ, -R0 ;  /* 0x000000ffff007224 */ /* 0x000fe200078e0a00 */
[----:B------:R-:W-:Y:S01]  /*16b0*/  LEA.HI R190, R7, R190, RZ, 0x5 ;  /* 0x000000be07be7211 */ /* 0x000fe200078f28ff */
[----:B------:R-:W-:Y:S01]  /*16c0*/  @!P0 IMAD.IADD R11, R11, 0x1, -R16 ;  /* 0x000000010b0b8824 */ /* 0x000fe200078e0a10 */
[C---:B------:R-:W-:Y:S01]  /*16d0*/  ISETP.GT.U32.AND P0, PT, R5.reuse, R8, PT ;  /* 0x000000080500720c */ /* 0x040fe20003f04070 */
[----:B------:R-:W-:Y:S01]  /*16e0*/  IMAD R10, R5, R0, R12 ;  /* 0x00000000050a7224 */ /* 0x000fe200078e020c */
[----:B------:R-:W-:Y:S01]  /*16f0*/  IABS R22, R19 ;  /* 0x0000001300167213 */ /* 0x000fe20000000000 */
[----:B------:R-:W-:Y:S01]  /*1700*/  IMAD.HI.U32 R0, R9, R14, RZ ;  /* 0x0000000e09007227 */ /* 0x000fe200078e00ff */
[----:B------:R-:W-:-:S02]  /*1710*/  ISETP.GT.U32.AND P3, PT, R16, R11, PT ;  /* 0x0000000b1000720c */ /* 0x000fc40003f64070 */
[C---:B------:R-:W-:Y:S01]  /*1720*/  ISETP.GT.U32.AND P6, PT, R5.reuse, R10, PT ;  /* 0x0000000a0500720c */ /* 0x040fe20003fc4070 */
[----:B------:R-:W-:Y:S01]  /*1730*/  IMAD.MOV R0, RZ, RZ, -R0 ;  /* 0x000000ffff007224 */ /* 0x000fe200078e0a00 */
[C---:B------:R-:W-:Y:S02]  /*1740*/  LOP3.LUT R21, R6.reuse, 0xcc, RZ, 0xfc, !PT ;  /* 0x000000cc06157812 */ /* 0x040fe400078efcff */
[C---:B------:R-:W-:Y:S01]  /*1750*/  LOP3.LUT R23, R6.reuse, 0xc8, RZ, 0xfc, !PT ;  /* 0x000000c806177812 */ /* 0x040fe200078efcff */
[C---:B------:R-:W-:Y:S01]  /*1760*/  IMAD R12, R5.reuse, R0, R14 ;  /* 0x00000000050c7224 */ /* 0x040fe200078e020e */
[----:B------:R-:W-:Y:S01]  /*1770*/  LOP3.LUT R25, R6, 0xc4, RZ, 0xfc, !PT ;  /* 0x000000c406197812 */ /* 0x000fe200078efcff */
[--C-:B------:R-:W-:Y:S01]  /*1780*/  @!P0 IMAD.IADD R8, R8, 0x1, -R5.reuse ;  /* 0x0000000108088824 */ /* 0x100fe200078e0a05 */
[----:B------:R-:W-:Y:S02]  /*1790*/  LOP3.LUT R27, R6, 0xc0, RZ, 0xfc, !PT ;  /* 0x000000c0061b7812 */ /* 0x000fe400078efcff */
[----:B------:R-:W-:Y:S01]  /*17a0*/  ISETP.GT.U32.AND P0, PT, R5, R12, PT ;  /* 0x0000000c0500720c */ /* 0x000fe20003f04070 */
[----:B------:R-:W-:Y:S01]  /*17b0*/  @!P3 IMAD.IADD R11, R11, 0x1, -R16 ;  /* 0x000000010b0bb824 */ /* 0x000fe200078e0a10 */
[----:B------:R-:W-:Y:S01]  /*17c0*/  ISETP.GE.AND P3, PT, R18, RZ, PT ;  /* 0x000000ff1200720c */ /* 0x000fe20003f66270 */
[----:B------:R-:W-:Y:S01]  /*17d0*/  @!P6 IMAD.IADD R10, R10, 0x1, -R5 ;  /* 0x000000010a0ae824 */ /* 0x000fe200078e0a05 */
[----:B------:R-:W-:Y:S01]  /*17e0*/  ISETP.GT.U32.AND P5, PT, R5, R8, PT ;  /* 0x000000080500720c */ /* 0x000fe20003fa4070 */
[----:B------:R-:W-:Y:S01]  /*17f0*/  IMAD.MOV.U32 R0, RZ, RZ, R11 ;  /* 0x000000ffff007224 */ /* 0x000fe200078e000b */
[----:B------:R-:W-:-:S02]  /*1800*/  IABS R16, R13 ;  /* 0x0000000d00107213 */ /* 0x000fc40000000000 */
[----:B--2---:R-:W-:Y:S02]  /*1810*/  IABS R18, R15 ;  /* 0x0000000f00127213 */ /* 0x004fe40000000000 */
[----:B------:R-:W-:Y:S01]  /*1820*/  ISETP.GT.U32.AND P6, PT, R5, R10, PT ;  /* 0x0000000a0500720c */ /* 0x000fe20003fc4070 */
[----:B------:R-:W-:Y:S01]  /*1830*/  IMAD.HI.U32 R7, R9, R16, RZ ;  /* 0x0000001009077227 */ /* 0x000fe200078e00ff */
[----:B------:R-:W-:Y:S02]  /*1840*/  IABS R24, R25 ;  /* 0x0000001900187213 */ /* 0x000fe40000000000 */
[----:B------:R-:W-:Y:S01]  /*1850*/  IABS R26, R27 ;  /* 0x0000001b001a7213 */ /* 0x000fe20000000000 */
[----:B------:R-:W-:Y:S01]  /*1860*/  @!P0 IMAD.IADD R12, R12, 0x1, -R5 ;  /* 0x000000010c0c8824 */ /* 0x000fe200078e0a05 */
[----:B------:R-:W-:Y:S01]  /*1870*/  LOP3.LUT R28, R6, 0xb4, RZ, 0xfc, !PT ;  /* 0x000000b4061c7812 */ /* 0x000fe200078efcff */
[----:B------:R-:W-:Y:S01]  /*1880*/  @!P3 IMAD.MOV R0, RZ, RZ, -R0 ;  /* 0x000000ffff00b224 */ /* 0x000fe200078e0a00 */
[----:B------:R-:W-:Y:S01]  /*1890*/  ISETP.GE.AND P3, PT, R17, RZ, PT ;  /* 0x000000ff1100720c */ /* 0x000fe20003f66270 */
[----:B------:R-:W-:Y:S01]  /*18a0*/  IMAD.HI.U32 R11, R9, R18, RZ ;  /* 0x00000012090b7227 */ /* 0x000fe200078e00ff */
[----:B------:R-:W-:-:S02]  /*18b0*/  ISETP.GT.U32.AND P0, PT, R5, R12, PT ;  /* 0x0000000c0500720c */ /* 0x000fc40003f04070 */
[----:B------:R-:W-:Y:S01]  /*18c0*/  @!P4 LOP3.LUT R0, RZ, R2, RZ, 0x33, !PT ;  /* 0x00000002ff00c212 */ /* 0x000fe200078e33ff */
[----:B------:R-:W-:Y:S01]  /*18d0*/  IMAD.MOV R7, RZ, RZ, -R7 ;  /* 0x000000ffff077224 */ /* 0x000fe200078e0a07 */
[----:B------:R-:W-:Y:S01]  /*18e0*/  ISETP.GE.AND P4, PT, R13, RZ, PT ;  /* 0x000000ff0d00720c */ /* 0x000fe20003f86270 */
[----:B------:R-:W-:Y:S01]  /*18f0*/  @!P5 IMAD.IADD R8, R8, 0x1, -R5 ;  /* 0x000000010808d824 */ /* 0x000fe200078e0a05 */
[C---:B------:R-:W-:Y:S01]  /*1900*/  LOP3.LUT R13, R6.reuse, 0xe4, RZ, 0xfc, !PT ;  /* 0x000000e4060d7812 */ /* 0x040fe200078efcff */
[----:B------:R-:W-:Y:S01]  /*1910*/  IMAD.MOV R11, RZ, RZ, -R11 ;  /* 0x000000ffff0b7224 */ /* 0x000fe200078e0a0b */
[----:B------:R-:W-:Y:S01]  /*1920*/  ISETP.GE.AND P5, PT, R15, RZ, PT ;  /* 0x000000ff0f00720c */ /* 0x000fe20003fa6270 */
[C---:B------:R-:W-:Y:S01]  /*1930*/  IMAD R14, R5.reuse, R7, R16 ;  /* 0x00000007050e7224 */ /* 0x040fe200078e0210 */
[C---:B------:R-:W-:Y:S01]  /*1940*/  LOP3.LUT R15, R6.reuse, 0xe0, RZ, 0xfc, !PT ;  /* 0x000000e0060f7812 */ /* 0x040fe200078efcff */
[----:B------:R-:W-:Y:S01]  /*1950*/  IMAD.MOV.U32 R7, RZ, RZ, R8 ;  /* 0x000000ffff077224 */ /* 0x000fe200078e0008 */
[----:B------:R-:W-:Y:S01]  /*1960*/  LOP3.LUT R16, R6, 0xd8, RZ, 0xfc, !PT ;  /* 0x000000d806107812 */ /* 0x000fe200078efcff */
[--C-:B------:R-:W-:Y:S01]  /*1970*/  @!P0 IMAD.IADD R12, R12, 0x1, -R5.reuse ;  /* 0x000000010c0c8824 */ /* 0x100fe200078e0a05 */
[----:B------:R-:W-:Y:S01]  /*1980*/  LOP3.LUT R17, R6, 0xd4, RZ, 0xfc, !PT ;  /* 0x000000d406117812 */ /* 0x000fe200078efcff */
[C---:B------:R-:W-:Y:S01]  /*1990*/  IMAD R11, R5.reuse, R11, R18 ;  /* 0x0000000b050b7224 */ /* 0x040fe200078e0212 */
[----:B------:R-:W-:Y:S01]  /*19a0*/  IABS R18, R13 ;  /* 0x0000000d00127213 */ /* 0x000fe20000000000 */
[----:B------:R-:W-:Y:S01]  /*19b0*/  IMAD.MOV.U32 R8, RZ, RZ, R12 ;  /* 0x000000ffff087224 */ /* 0x000fe200078e000c */
[----:B------:R-:W-:Y:S01]  /*19c0*/  ISETP.GE.AND P0, PT, R16, RZ, PT ;  /* 0x000000ff1000720c */ /* 0x000fe20003f06270 */
[----:B------:R-:W-:Y:S01]  /*19d0*/  @!P6 IMAD.IADD R10, R10, 0x1, -R5 ;  /* 0x000000010a0ae824 */ /* 0x000fe200078e0a05 */
[C---:B------:R-:W-:Y:S01]  /*19e0*/  ISETP.GT.U32.AND P6, PT, R5.reuse, R14, PT ;  /* 0x0000000e0500720c */ /* 0x040fe20003fc4070 */
[----:B------:R-:W-:Y:S01]  /*19f0*/  @!P3 IMAD.MOV R8, RZ, RZ, -R8 ;  /* 0x000000ffff08b224 */ /* 0x000fe200078e0a08 */
[----:B------:R-:W-:Y:S01]  /*1a00*/  ISETP.GT.U32.AND P3, PT, R5, R11, PT ;  /* 0x0000000b0500720c */ /* 0x000fe20003f64070 */
[----:B------:R-:W-:Y:S01]  /*1a10*/  IMAD.MOV.U32 R2, RZ, RZ, R10 ;  /* 0x000000ffff027224 */ /* 0x000fe200078e000a */
[----:B------:R-:W-:Y:S01]  /*1a20*/  IABS R20, R16 ;  /* 0x0000001000147213 */ /* 0x000fe20000000000 */
[----:B------:R-:W-:Y:S01]  /*1a30*/  IMAD.HI.U32 R10, R9, R18, RZ ;  /* 0x00000012090a7227 */ /* 0x000fe200078e00ff */
[----:B------:R-:W-:-:S02]  /*1a40*/  LOP3.LUT R29, R6, 0xac, RZ, 0xfc, !PT ;  /* 0x000000ac061d7812 */ /* 0x000fc400078efcff */
[----:B------:R-:W-:Y:S01]  /*1a50*/  LOP3.LUT R31, R6, 0xa8, RZ, 0xfc, !PT ;  /* 0x000000a8061f7812 */ /* 0x000fe200078efcff */
[----:B------:R-:W-:Y:S01]  /*1a60*/  @!P2 IMAD.MOV R2, RZ, RZ, -R2 ;  /* 0x000000ffff02a224 */ /* 0x000fe200078e0a02 */
[----:B------:R-:W-:Y:S01]  /*1a70*/  ISETP.GE.AND P2, PT, R15, RZ, PT ;  /* 0x000000ff0f00720c */ /* 0x000fe20003f46270 */
[----:B------:R-:W-:Y:S01]  /*1a80*/  IMAD.MOV R10, RZ, RZ, -R10 ;  /* 0x000000ffff0a7224 */ /* 0x000fe200078e0a0a */
[----:B------:R-:W-:Y:S01]  /*1a90*/  IABS R15, R15 ;  /* 0x0000000f000f7213 */ /* 0x000fe20000000000 */
[----:B------:R-:W-:Y:S01]  /*1aa0*/  @!P1 IMAD.MOV R7, RZ, RZ, -R7 ;  /* 0x000000ffff079224 */ /* 0x000fe200078e0a07 */
[----:B------:R-:W-:Y:S01]  /*1ab0*/  ISETP.GE.AND P1, PT, R13, RZ, PT ;  /* 0x000000ff0d00720c */ /* 0x000fe20003f26270 */
[----:B------:R-:W-:Y:S01]  /*1ac0*/  @!P3 IMAD.IADD R11, R11, 0x1, -R5 ;  /* 0x000000010b0bb824 */ /* 0x000fe200078e0a05 */
[----:B------:R-:W-:Y:S01]  /*1ad0*/  IABS R13, R17 ;  /* 0x00000011000d7213 */ /* 0x000fe20000000000 */
[----:B------:R-:W-:Y:S01]  /*1ae0*/  IMAD.MOV.U32 R16, RZ, RZ, R15 ;  /* 0x000000ffff107224 */ /* 0x000fe200078e000f */
[----:B------:R-:W-:Y:S01]  /*1af0*/  IABS R30, R31 ;  /* 0x0000001f001e7213 */ /* 0x000fe20000000000 */
[----:B------:R-:W-:Y:S01]  /*1b00*/  @!P6 IMAD.IADD R14, R14, 0x1, -R5 ;  /* 0x000000010e0ee824 */ /* 0x000fe200078e0a05 */
[C---:B------:R-:W-:Y:S01]  /*1b10*/  ISETP.GT.U32.AND P3, PT, R5.reuse, R11, PT ;  /* 0x0000000b0500720c */ /* 0x040fe20003f64070 */
[----:B------:R-:W-:Y:S01]  /*1b20*/  IMAD R12, R5, R10, R18 ;  /* 0x0000000a050c7224 */ /* 0x000fe200078e0212 */
[----:B------:R-:W-:Y:S01]  /*1b30*/  LOP3.LUT R33, R6, 0x94, RZ, 0xfc, !PT ;  /* 0x0000009406217812 */ /* 0x000fe200078efcff */
[----:B------:R-:W-:Y:S01]  /*1b40*/  IMAD.HI.U32 R10, R9, R16, RZ ;  /* 0x00000010090a7227 */ /* 0x000fe200078e00ff */
[----:B------:R-:W-:-:S02]  /*1b50*/  ISETP.GT.U32.AND P6, PT, R5, R14, PT ;  /* 0x0000000e0500720c */ /* 0x000fc40003fc4070 */
[C---:B------:R-:W-:Y:S01]  /*1b60*/  LOP3.LUT R35, R6.reuse, 0x90, RZ, 0xfc, !PT ;  /* 0x0000009006237812 */ /* 0x040fe200078efcff */
[----:B------:R-:W-:Y:S01]  /*1b70*/  IMAD.MOV R15, RZ, RZ, -R10 ;  /* 0x000000ffff0f7224 */ /* 0x000fe200078e0a0a */
[C---:B------:R-:W-:Y:S01]  /*1b80*/  LOP3.LUT R37, R6.reuse, 0x8c, RZ, 0xfc, !PT ;  /* 0x0000008c06257812 */ /* 0x040fe200078efcff */
[----:B------:R-:W-:Y:S01]  /*1b90*/  IMAD.MOV.U32 R18, RZ, RZ, R13 ;  /* 0x000000ffff127224 */ /* 0x000fe200078e000d */
[----:B------:R-:W-:Y:S01]  /*1ba0*/  IABS R34, R35 ;  /* 0x0000002300227213 */ /* 0x000fe20000000000 */
[----:B------:R-:W-:Y:S01]  /*1bb0*/  IMAD R16, R5, R15, R16 ;  /* 0x0000000f05107224 */ /* 0x000fe200078e0210 */
[C---:B------:R-:W-:Y:S01]  /*1bc0*/  LOP3.LUT R38, R6.reuse, 0x88, RZ, 0xfc, !PT ;  /* 0x0000008806267812 */ /* 0x040fe200078efcff */
[----:B------:R-:W-:Y:S01]  /*1bd0*/  IMAD.HI.U32 R10, R9, R18, RZ ;  /* 0x00000012090a7227 */ /* 0x000fe200078e00ff */
[----:B------:R-:W-:Y:S02]  /*1be0*/  IABS R36, R37 ;  /* 0x0000002500247213 */ /* 0x000fe40000000000 */
[C---:B------:R-:W-:Y:S01]  /*1bf0*/  LOP3.LUT R39, R6.reuse, 0x80, RZ, 0xfc, !PT ;  /* 0x0000008006277812 */ /* 0x040fe200078efcff */
[----:B------:R-:W-:Y:S01]  /*1c00*/  @!P3 IMAD.IADD R11, R11, 0x1, -R5 ;  /* 0x000000010b0bb824 */ /* 0x000fe200078e0a05 */
[----:B------:R-:W-:Y:S01]  /*1c10*/  ISETP.GT.U32.AND P3, PT, R5, R16, PT ;  /* 0x000000100500720c */ /* 0x000fe20003f64070 */
[----:B------:R-:W-:Y:S01]  /*1c20*/  IMAD.MOV R15, RZ, RZ, -R10 ;  /* 0x000000ffff0f7224 */ /* 0x000fe200078e0a0a */
[C---:B------:R-:W-:Y:S01]  /*1c30*/  LOP3.LUT R41, R6.reuse, 0x78, RZ, 0xfc, !PT ;  /* 0x0000007806297812 */ /* 0x040fe200078efcff */
[----:B------:R-:W-:Y:S01]  /*1c40*/  IMAD.HI.U32 R10, R9, R22, RZ ;  /* 0x00000016090a7227 */ /* 0x000fe200078e00ff */
[----:B------:R-:W-:-:S02]  /*1c50*/  LOP3.LUT R43, R6, 0x74, RZ, 0xfc, !PT ;  /* 0x00000074062b7812 */ /* 0x000fc400078efcff */
[----:B------:R-:W-:Y:S01]  /*1c60*/  IABS R40, R41 ;  /* 0x0000002900287213 */ /* 0x000fe20000000000 */
[----:B------:R-:W-:Y:S01]  /*1c70*/  @!P6 IMAD.IADD R14, R14, 0x1, -R5 ;  /* 0x000000010e0ee824 */ /* 0x000fe200078e0a05 */
[----:B------:R-:W-:Y:S01]  /*1c80*/  ISETP.GT.U32.AND P6, PT, R5, R12, PT ;  /* 0x0000000c0500720c */ /* 0x000fe20003fc4070 */
[----:B------:R-:W-:Y:S01]  /*1c90*/  IMAD.HI.U32 R13, R9, R20, RZ ;  /* 0x00000014090d7227 */ /* 0x000fe200078e00ff */
[C---:B------:R-:W-:Y:S02]  /*1ca0*/  LOP3.LUT R45, R6.reuse, 0x70, RZ, 0xfc, !PT ;  /* 0x00000070062d7812 */ /* 0x040fe400078efcff */
[----:B------:R-:W-:Y:S01]  /*1cb0*/  IABS R42, R43 ;  /* 0x0000002b002a7213 */ /* 0x000fe20000000000 */
[C---:B------:R-:W-:Y:S01]  /*1cc0*/  IMAD R15, R5.reuse, R15, R18 ;  /* 0x0000000f050f7224 */ /* 0x040fe200078e0212 */
[----:B------:R-:W-:Y:S01]  /*1cd0*/  IABS R44, R45 ;  /* 0x0000002d002c7213 */ /* 0x000fe20000000000 */
[----:B------:R-:W-:Y:S01]  /*1ce0*/  IMAD.MOV R10, RZ, RZ, -R10 ;  /* 0x000000ffff0a7224 */ /* 0x000fe200078e0a0a */
[C---:B------:R-:W-:Y:S01]  /*1cf0*/  LOP3.LUT R46, R6.reuse, 0x6c, RZ, 0xfc, !PT ;  /* 0x0000006c062e7812 */ /* 0x040fe200078efcff */
[----:B------:R-:W-:Y:S01]  /*1d00*/  IMAD.MOV R13, RZ, RZ, -R13 ;  /* 0x000000ffff0d7224 */ /* 0x000fe200078e0a0d */
[C---:B------:R-:W-:Y:S01]  /*1d10*/  LOP3.LUT R49, R6.reuse, 0x54, RZ, 0xfc, !PT ;  /* 0x0000005406317812 */ /* 0x040fe200078efcff */
[C---:B------:R-:W-:Y:S01]  /*1d20*/  IMAD R18, R5.reuse, R10, R22 ;  /* 0x0000000a05127224 */ /* 0x040fe200078e0216 */
[----:B------:R-:W-:Y:S01]  /*1d30*/  IABS R22, R23 ;  /* 0x0000001700167213 */ /* 0x000fe20000000000 */
[----:B------:R-:W-:Y:S01]  /*1d40*/  @!P5 IMAD.MOV R11, RZ, RZ, -R11 ;  /* 0x000000ffff0bd224 */ /* 0x000fe200078e0a0b */
[C---:B------:R-:W-:Y:S01]  /*1d50*/  ISETP.GT.U32.AND P5, PT, R5.reuse, R15, PT ;  /* 0x0000000f0500720c */ /* 0x040fe20003fa4070 */
[C---:B------:R-:W-:Y:S01]  /*1d60*/  IMAD R13, R5.reuse, R13, R20 ;  /* 0x0000000d050d7224 */ /* 0x040fe200078e0214 */
[----:B------:R-:W-:Y:S01]  /*1d70*/  IABS R20, R21 ;  /* 0x0000001500147213 */ /* 0x000fe20000000000 */
[----:B------:R-:W-:Y:S01]  /*1d80*/  IMAD.MOV.U32 R10, RZ, RZ, R14 ;  /* 0x000000ffff0a7224 */ /* 0x000fe200078e000e */
[----:B------:R-:W-:Y:S01]  /*1d90*/  LOP3.LUT R47, R6, 0x58, RZ, 0xfc, !PT ;  /* 0x00000058062f7812 */ /* 0x000fe200078efcff */
[--C-:B------:R-:W-:Y:S01]  /*1da0*/  @!P3 IMAD.IADD R16, R16, 0x1, -R5.reuse ;  /* 0x000000011010b824 */ /* 0x100fe200078e0a05 */
[C---:B------:R-:W-:Y:S01]  /*1db0*/  ISETP.GT.U32.AND P3, PT, R5.reuse, R18, PT ;  /* 0x000000120500720c */ /* 0x040fe20003f64070 */
[----:B------:R-:W-:Y:S01]  /*1dc0*/  @!P6 IMAD.IADD R12, R12, 0x1, -R5 ;  /* 0x000000010c0ce824 */ /* 0x000fe200078e0a05 */
[----:B------:R-:W-:Y:S01]  /*1dd0*/  LOP3.LUT R51, R6, 0x4c, RZ, 0xfc, !PT ;  /* 0x0000004c06337812 */ /* 0x000fe200078efcff */
[----:B------:R-:W-:Y:S01]  /*1de0*/  @!P4 IMAD.MOV R10, RZ, RZ, -R10 ;  /* 0x000000ffff0ac224 */ /* 0x000fe200078e0a0a */
[----:B------:R-:W-:Y:S01]  /*1df0*/  ISETP.GT.U32.AND P4, PT, R5, R13, PT ;  /* 0x0000000d0500720c */ /* 0x000fe20003f84070 */
[----:B------:R-:W-:Y:S01]  /*1e00*/  IMAD.HI.U32 R14, R9, R20, RZ ;  /* 0x00000014090e7227 */ /* 0x000fe200078e00ff */
[----:B------:R-:W-:-:S02]  /*1e10*/  ISETP.GT.U32.AND P6, PT, R5, R12, PT ;  /* 0x0000000c0500720c */ /* 0x000fc40003fc4070 */
[----:B------:R-:W-:Y:S01]  /*1e20*/  IABS R48, R51 ;  /* 0x0000003300307213 */ /* 0x000fe20000000000 */
[--C-:B------:R-:W-:Y:S01]  /*1e30*/  @!P5 IMAD.IADD R15, R15, 0x1, -R5.reuse ;  /* 0x000000010f0fd824 */ /* 0x100fe200078e0a05 */
[C---:B------:R-:W-:Y:S01]  /*1e40*/  LOP3.LUT R53, R6.reuse, 0x44, RZ, 0xfc, !PT ;  /* 0x0000004406357812 */ /* 0x040fe200078efcff */
[----:B------:R-:W-:Y:S01]  /*1e50*/  IMAD.MOV R14, RZ, RZ, -R14 ;  /* 0x000000ffff0e7224 */ /* 0x000fe200078e0a0e */
[----:B------:R-:W-:Y:S01]  /*1e60*/  LOP3.LUT R55, R6, 0x38, RZ, 0xfc, !PT ;  /* 0x0000003806377812 */ /* 0x000fe200078efcff */
[----:B------:R-:W-:Y:S01]  /*1e70*/  @!P3 IMAD.IADD R18, R18, 0x1, -R5 ;  /* 0x000000011212b824 */ /* 0x000fe200078e0a05 */
[C---:B------:R-:W-:Y:S01]  /*1e80*/  ISETP.GT.U32.AND P3, PT, R5.reuse, R15, PT ;  /* 0x0000000f0500720c */ /* 0x040fe20003f64070 */
[----:B------:R-:W-:Y:S01]  /*1e90*/  IMAD R20, R5, R14, R20 ;  /* 0x0000000e05147224 */ /* 0x000fe200078e0214 */
[----:B------:R-:W-:Y:S01]  /*1ea0*/  IABS R52, R53 ;  /* 0x0000003500347213 */ /* 0x000fe20000000000 */
[----:B------:R-:W-:Y:S01]  /*1eb0*/  IMAD.HI.U32 R14, R9, R22, RZ ;  /* 0x00000016090e7227 */ /* 0x000fe200078e00ff */
[----:B------:R-:W-:-:S02]  /*1ec0*/  IABS R56, R55 ;  /* 0x0000003700387213 */ /* 0x000fc40000000000 */
[----:B------:R-:W-:Y:S01]  /*1ed0*/  LOP3.LUT R65, R6, 0x10, RZ, 0xfc, !PT ;  /* 0x0000001006417812 */ /* 0x000fe200078efcff */
[--C-:B------:R-:W-:Y:S01]  /*1ee0*/  @!P4 IMAD.IADD R13, R13, 0x1, -R5.reuse ;  /* 0x000000010d0dc824 */ /* 0x100fe200078e0a05 */
[----:B------:R-:W-:Y:S01]  /*1ef0*/  ISETP.GT.U32.AND P4, PT, R5, R16, PT ;  /* 0x000000100500720c */ /* 0x000fe20003f84070 */
[----:B------:R-:W-:Y:S01]  /*1f00*/  IMAD.MOV R14, RZ, RZ, -R14 ;  /* 0x000000ffff0e7224 */ /* 0x000fe200078e0a0e */
[----:B------:R-:W-:Y:S01]  /*1f10*/  IABS R88, R65 ;  /* 0x0000004100587213 */ /* 0x000fe20000000000 */
[--C-:B------:R-:W-:Y:S01]  /*1f20*/  @!P6 IMAD.IADD R12, R12, 0x1, -R5.reuse ;  /* 0x000000010c0ce824 */ /* 0x100fe200078e0a05 */
[----:B------:R-:W-:Y:S01]  /*1f30*/  ISETP.GE.AND P6, PT, R17, RZ, PT ;  /* 0x000000ff1100720c */ /* 0x000fe20003fc6270 */
[C---:B------:R-:W-:Y:S01]  /*1f40*/  IMAD R17, R5.reuse, R14, R22 ;  /* 0x0000000e05117224 */ /* 0x040fe200078e0216 */
[----:B------:R-:W-:Y:S01]  /*1f50*/  ISETP.GT.U32.AND P5, PT, R5, R13, PT ;  /* 0x0000000d0500720c */ /* 0x000fe20003fa4070 */
        /* <DEDUP_REMOVED lines=8> */
[----:B------:R-:W-:Y:S01]  /*1fe0*/  ISETP.GT.U32.AND P4, PT, R5, R20, PT ;  /* 0x000000140500720c */ /* 0x000fe20003f84070 */
[----:B------:R-:W-:Y:S01]  /*1ff0*/  IMAD.MOV R14, RZ, RZ, -R14 ;  /* 0x000000ffff0e7224 */ /* 0x000fe200078e0a0e */
[C---:B------:R-:W-:Y:S01]  /*2000*/  LOP3.LUT R69, R6.reuse, 0x8, RZ, 0xfc, !PT ;  /* 0x0000000806457812 */ /* 0x040fe200078efcff */
[--C-:B------:R-:W-:Y:S01]  /*2010*/  @!P5 IMAD.IADD R13, R13, 0x1, -R5.reuse ;  /* 0x000000010d0dd824 */ /* 0x100fe200078e0a05 */
[----:B------:R-:W-:Y:S01]  /*2020*/  ISETP.GE.AND P5, PT, R19, RZ, PT ;  /* 0x000000ff1300720c */ /* 0x000fe20003fa6270 */
[----:B------:R-:W-:Y:S01]  /*2030*/  IMAD.HI.U32 R19, R9, R26, RZ ;  /* 0x0000001a09137227 */ /* 0x000fe200078e00ff */
[----:B------:R-:W-:Y:S02]  /*2040*/  IABS R92, R69 ;  /* 0x00000045005c7213 */ /* 0x000fe40000000000 */
[----:B------:R-:W-:Y:S01]  /*2050*/  LOP3.LUT R71, R6, 0x4, RZ, 0xfc, !PT ;  /* 0x0000000406477812 */ /* 0x000fe200078efcff */
[----:B------:R-:W-:Y:S01]  /*2060*/  @!P3 IMAD.IADD R17, R17, 0x1, -R5 ;  /* 0x000000011111b824 */ /* 0x000fe200078e0a05 */
[----:B------:R-:W-:Y:S01]  /*2070*/  IABS R96, R6 ;  /* 0x0000000600607213 */ /* 0x000fe20000000000 */
[----:B------:R-:W-:Y:S01]  /*2080*/  IMAD.MOV R22, RZ, RZ, -R19 ;  /* 0x000000ffff167224 */ /* 0x000fe200078e0a13 */
[----:B------:R-:W-:Y:S01]  /*2090*/  IABS R94, R71 ;  /* 0x00000047005e7213 */ /* 0x000fe20000000000 */
[----:B------:R-:W-:Y:S01]  /*20a0*/  @!P4 IMAD.IADD R20, R20, 0x1, -R5 ;  /* 0x000000011414c824 */ /* 0x000fe200078e0a05 */
[----:B------:R-:W-:Y:S01]  /*20b0*/  ISETP.GE.AND P4, PT, R23, RZ, PT ;  /* 0x000000ff1700720c */ /* 0x000fe20003f86270 */
[----:B------:R-:W-:Y:S01]  /*20c0*/  @!P0 IMAD.MOV R13, RZ, RZ, -R13 ;  /* 0x000000ffff0d8224 */ /* 0x000fe200078e0a0d */
[C---:B------:R-:W-:Y:S01]  /*20d0*/  ISETP.GT.U32.AND P0, PT, R5.reuse, R17, PT ;  /* 0x000000110500720c */ /* 0x040fe20003f04070 */
[C---:B------:R-:W-:Y:S01]  /*20e0*/  IMAD R19, R5.reuse, R14, R24 ;  /* 0x0000000e05137224 */ /* 0x040fe200078e0218 */
[----:B------:R-:W-:Y:S01]  /*20f0*/  LOP3.LUT R23, R6, 0xb8, RZ, 0xfc, !PT ;  /* 0x000000b806177812 */ /* 0x000fe200078efcff */
[----:B------:R-:W-:Y:S01]  /*2100*/  @!P2 IMAD.MOV R16, RZ, RZ, -R16 ;  /* 0x000000ffff10a224 */ /* 0x000fe200078e0a10 */
[C---:B------:R-:W-:Y:S01]  /*2110*/  ISETP.GT.U32.AND P3, PT, R5.reuse, R20, PT ;  /* 0x000000140500720c */ /* 0x040fe20003f64070 */
[----:B------:R-:W-:Y:S01]  /*2120*/  @!P1 IMAD.IADD R18, R18, 0x1, -R5 ;  /* 0x0000000112129824 */ /* 0x000fe200078e0a05 */
[----:B------:R-:W-:Y:S01]  /*2130*/  IABS R24, R23 ;  /* 0x0000001700187213 */ /* 0x000fe20000000000 */
[C---:B------:R-:W-:Y:S01]  /*2140*/  IMAD R22, R5.reuse, R22, R26 ;  /* 0x0000001605167224 */ /* 0x040fe200078e021a */
[----:B------:R-:W-:Y:S01]  /*2150*/  ISETP.GT.U32.AND P2, PT, R5, R19, PT ;  /* 0x000000130500720c */ /* 0x000fe20003f44070 */
[----:B------:R-:W-:Y:S01]  /*2160*/  IMAD.MOV.U32 R14, RZ, RZ, R18 ;  /* 0x000000ffff0e7224 */ /* 0x000fe200078e0012 */
[----:B------:R-:W-:Y:S01]  /*2170*/  IABS R26, R28 ;  /* 0x0000001c001a7213 */ /* 0x000fe20000000000 */
[----:B------:R-:W-:Y:S01]  /*2180*/  IMAD.HI.U32 R18, R9, R24, RZ ;  /* 0x0000001809127227 */ /* 0x000fe200078e00ff */
[----:B------:R-:W-:-:S02]  /*2190*/  ISETP.GE.AND P1, PT, R21, RZ, PT ;  /* 0x000000ff1500720c */ /* 0x000fc40003f26270 */
[----:B------:R-:W-:Y:S01]  /*21a0*/  SHF.R.S32.HI R190, RZ, 0x5, R190 ;  /* 0x00000005ffbe7819 */ /* 0x000fe200000114be */
[----:B------:R-:W-:-:S04]  /*21b0*/  IMAD.HI.U32 R21, R9, R26, RZ ;  /* 0x0000001a09157227 */ /* 0x000fc800078e00ff */
[----:B------:R-:W-:Y:S01]  /*21c0*/  @!P5 IMAD.MOV R14, RZ, RZ, -R14 ;  /* 0x000000ffff0ed224 */ /* 0x000fe200078e0a0e */
[----:B------:R-:W-:Y:S01]  /*21d0*/  ISETP.GT.U32.AND P5, PT, R5, R22, PT ;  /* 0x000000160500720c */ /* 0x000fe20003fa4070 */
[----:B------:R-:W-:Y:S01]  /*21e0*/  @!P0 IMAD.IADD R17, R17, 0x1, -R5 ;  /* 0x0000000111118824 */ /* 0x000fe200078e0a05 */
[----:B------:R-:W-:Y:S01]  /*21f0*/  ISETP.GE.AND P0, PT, R23, RZ, PT ;  /* 0x000000ff1700720c */ /* 0x000fe20003f06270 */
[----:B------:R-:W-:Y:S02]  /*2200*/  IMAD.MOV R18, RZ, RZ, -R18 ;  /* 0x000000ffff127224 */ /* 0x000fe400078e0a12 */
[----:B------:R-:W-:Y:S02]  /*2210*/  IMAD.MOV R23, RZ, RZ, -R21 ;  /* 0x000000ffff177224 */ /* 0x000fe400078e0a15 */
[----:B------:R-:W-:Y:S02]  /*2220*/  @!P2 IMAD.IADD R19, R19, 0x1, -R5 ;  /* 0x000000011313a824 */ /* 0x000fe400078e0a05 */
[----:B------:R-:W-:-:S02]  /*2230*/  IMAD R21, R5, R18, R24 ;  /* 0x0000001205157224 */ /* 0x000fc400078e0218 */
[C---:B------:R-:W-:Y:S01]  /*2240*/  IMAD R24, R5.reuse, R23, R26 ;  /* 0x0000001705187224 */ /* 0x040fe200078e021a */
[----:B------:R-:W-:Y:S01]  /*2250*/  ISETP.GT.U32.AND P2, PT, R5, R19, PT ;  /* 0x000000130500720c */ /* 0x000fe20003f44070 */
[----:B------:R-:W-:Y:S01]  /*2260*/  @!P3 IMAD.IADD R20, R20, 0x1, -R5 ;  /* 0x000000011414b824 */ /* 0x000fe200078e0a05 */
[----:B------:R-:W-:Y:S01]  /*2270*/  ISETP.GE.AND P3, PT, R27, RZ, PT ;  /* 0x000000ff1b00720c */ /* 0x000fe20003f66270 */
[----:B------:R-:W-:Y:S01]  /*2280*/  @!P4 IMAD.MOV R17, RZ, RZ, -R17 ;  /* 0x000000ffff11c224 */ /* 0x000fe200078e0a11 */
[----:B------:R-:W-:Y:S01]  /*2290*/  LOP3.LUT R27, R6, 0xb0, RZ, 0xfc, !PT ;  /* 0x000000b0061b7812 */ /* 0x000fe200078efcff */
[----:B------:R-:W-:Y:S01]  /*22a0*/  @!P6 IMAD.MOV R15, RZ, RZ, -R15 ;  /* 0x000000ffff0fe224 */ /* 0x000fe200078e0a0f */
[----:B------:R-:W-:Y:S01]  /*22b0*/  ISETP.GT.U32.AND P4, PT, R5, R24, PT ;  /* 0x000000180500720c */ /* 0x000fe20003f84070 */
[----:B------:R-:W-:Y:S01]  /*22c0*/  @!P5 IMAD.IADD R22, R22, 0x1, -R5 ;  /* 0x000000011616d824 */ /* 0x000fe200078e0a05 */
[----:B------:R-:W-:Y:S01]  /*22d0*/  ISETP.GE.AND P6, PT, R25, RZ, PT ;  /* 0x000000ff1900720c */ /* 0x000fe20003fc6270 */
[----:B------:R-:W-:Y:S01]  /*22e0*/  IMAD.MOV.U32 R18, RZ, RZ, R20 ;  /* 0x000000ffff127224 */ /* 0x000fe200078e0014 */
[----:B------:R-:W-:Y:S01]  /*22f0*/  IABS R25, R27 ;  /* 0x0000001b00197213 */ /* 0x000fe20000000000 */
[----:B------:R-:W-:Y:S01]  /*2300*/  IMAD R0, R0, UR7, RZ ;  /* 0x0000000700007c24 */ /* 0x000fe2000f8e02ff */
[C---:B------:R-:W-:Y:S01]  /*2310*/  ISETP.GT.U32.AND P5, PT, R5.reuse, R22, PT ;  /* 0x000000160500720c */ /* 0x040fe20003fa4070 */
[----:B------:R-:W-:Y:S01]  /*2320*/  @!P1 IMAD.MOV R18, RZ, RZ, -R18 ;  /* 0x000000ffff129224 */ /* 0x000fe200078e0a12 */
[----:B------:R-:W-:Y:S01]  /*2330*/  ISETP.GT.U32.AND P1, PT, R5, R21, PT ;  /* 0x000000150500720c */ /* 0x000fe20003f24070 */
[----:B------:R-:W-:Y:S01]  /*2340*/  IMAD.MOV.U32 R26, RZ, RZ, R25 ;  /* 0x000000ffff1a7224 */ /* 0x000fe200078e0019 */
[----:B------:R-:W-:Y:S01]  /*2350*/  ULDC UR7, c[0x0][0x238] ;  /* 0x00008e0000077ab9 */ /* 0x000fe20000000800 */
[----:B------:R-:W-:Y:S01]  /*2360*/  @!P2 IMAD.IADD R19, R19, 0x1, -R5 ;  /* 0x000000011313a824 */ /* 0x000fe200078e0a05 */
[----:B------:R-:W-:Y:S01]  /*2370*/  ISETP.GE.AND P2, PT, R28, RZ, PT ;  /* 0x000000ff1c00720c */ /* 0x000fe20003f46270 */
[----:B------:R-:W-:Y:S01]  /*2380*/  IMAD.HI.U32 R20, R9, R26, RZ ;  /* 0x0000001a09147227 */ /* 0x000fe200078e00ff */
[----:B------:R-:W-:-:S03]  /*2390*/  IABS R28, R29 ;  /* 0x0000001d001c7213 */ /* 0x000fc60000000000 */
[----:B------:R-:W-:Y:S02]  /*23a0*/  @!P4 IMAD.IADD R24, R24, 0x1, -R5 ;  /* 0x000000011818c824 */ /* 0x000fe400078e0a05 */
[----:B------:R-:W-:Y:S02]  /*23b0*/  IMAD.MOV R20, RZ, RZ, -R20 ;  /* 0x000000ffff147224 */ /* 0x000fe400078e0a14 */
[----:B------:R-:W-:Y:S01]  /*23c0*/  IMAD.HI.U32 R25, R9, R28, RZ ;  /* 0x0000001c09197227 */ /* 0x000fe200078e00ff */
[----:B------:R-:W-:-:S03]  /*23d0*/  ISETP.GT.U32.AND P4, PT, R5, R24, PT ;  /* 0x000000180500720c */ /* 0x000fc60003f84070 */
[--C-:B------:R-:W-:Y:S01]  /*23e0*/  @!P5 IMAD.IADD R22, R22, 0x1, -R5.reuse ;  /* 0x000000011616d824 */ /* 0x100fe200078e0a05 */
[----:B------:R-:W-:Y:S01]  /*23f0*/  ISETP.GE.AND P5, PT, R27, RZ, PT ;  /* 0x000000ff1b00720c */ /* 0x000fe20003fa6270 */
[----:B------:R-:W-:Y:S02]  /*2400*/  @!P1 IMAD.IADD R21, R21, 0x1, -R5 ;  /* 0x0000000115159824 */ /* 0x000fe400078e0a05 */
[----:B------:R-:W-:Y:S02]  /*2410*/  IMAD R23, R5, R20, R26 ;  /* 0x0000001405177224 */ /* 0x000fe400078e021a */
[----:B------:R-:W-:Y:S01]  /*2420*/  IMAD.HI.U32 R26, R9, R30, RZ ;  /* 0x0000001e091a7227 */ /* 0x000fe200078e00ff */
[----:B------:R-:W-:-:S03]  /*2430*/  ISETP.GT.U32.AND P1, PT, R5, R21, PT ;  /* 0x000000150500720c */ /* 0x000fc60003f24070 */
[----:B------:R-:W-:Y:S02]  /*2440*/  IMAD.MOV R25, RZ, RZ, -R25 ;  /* 0x000000ffff197224 */ /* 0x000fe400078e0a19 */
[----:B------:R-:W-:Y:S02]  /*2450*/  IMAD.MOV.U32 R20, RZ, RZ, R22 ;  /* 0x000000ffff147224 */ /* 0x000fe400078e0016 */
[----:B------:R-:W-:Y:S02]  /*2460*/  IMAD.MOV R22, RZ, RZ, -R26 ;  /* 0x000000ffff167224 */ /* 0x000fe400078e0a1a */
[----:B------:R-:W-:Y:S01]  /*2470*/  @!P6 IMAD.MOV R19, RZ, RZ, -R19 ;  /* 0x000000ffff13e224 */ /* 0x000fe200078e0a13 */
[C---:B------:R-:W-:Y:S01]  /*2480*/  ISETP.GT.U32.AND P6, PT, R5.reuse, R23, PT ;  /* 0x000000170500720c */ /* 0x040fe20003fc4070 */
[----:B------:R-:W-:Y:S02]  /*2490*/  IMAD R26, R5, R25, R28 ;  /* 0x00000019051a7224 */ /* 0x000fe400078e021c */
[----:B------:R-:W-:-:S02]  /*24a0*/  @!P4 IMAD.IADD R24, R24, 0x1, -R5 ;  /* 0x000000011818c824 */ /* 0x000fc400078e0a05 */
[----:B------:R-:W-:Y:S01]  /*24b0*/  @!P1 IMAD.IADD R21, R21, 0x1, -R5 ;  /* 0x0000000115159824 */ /* 0x000fe200078e0a05 */
[C---:B------:R-:W-:Y:S01]  /*24c0*/  ISETP.GT.U32.AND P4, PT, R5.reuse, R26, PT ;  /* 0x0000001a0500720c */ /* 0x040fe20003f84070 */
[----:B------:R-:W-:Y:S01]  /*24d0*/  IMAD R25, R5, R22, R30 ;  /* 0x0000001605197224 */ /* 0x000fe200078e021e */
[----:B------:R-:W-:Y:S01]  /*24e0*/  LOP3.LUT R22, R6, 0xa4, RZ, 0xfc, !PT ;  /* 0x000000a406167812 */ /* 0x000fe200078efcff */
[----:B------:R-:W-:Y:S01]  /*24f0*/  @!P0 IMAD.MOV R21, RZ, RZ, -R21 ;  /* 0x000000ffff158224 */ /* 0x000fe200078e0a15 */
[----:B------:R-:W-:Y:S01]  /*2500*/  ISETP.GE.AND P1, PT, R31, RZ, PT ;  /* 0x000000ff1f00720c */ /* 0x000fe20003f26270 */
[----:B------:R-:W-:Y:S01]  /*2510*/  @!P3 IMAD.MOV R20, RZ, RZ, -R20 ;  /* 0x000000ffff14b224 */ /* 0x000fe200078e0a14 */
[----:B------:R-:W-:Y:S01]  /*2520*/  ISETP.GE.AND P0, PT, R22, RZ, PT ;  /* 0x000000ff1600720c */ /* 0x000fe20003f06270 */
[----:B------:R-:W-:Y:S01]  /*2530*/  @!P6 IMAD.IADD R23, R23, 0x1, -R5 ;  /* 0x000000011717e824 */ /* 0x000fe200078e0a05 */
[----:B------:R-:W-:Y:S01]  /*2540*/  IABS R28, R22 ;  /* 0x00000016001c7213 */ /* 0x000fe20000000000 */
[----:B------:R-:W-:Y:S01]  /*2550*/  IMAD.MOV.U32 R22, RZ, RZ, R24 ;  /* 0x000000ffff167224 */ /* 0x000fe200078e0018 */
[----:B------:R-:W-:-:S02]  /*2560*/  LOP3.LUT R24, R6, 0xa0, RZ, 0xfc, !PT ;  /* 0x000000a006187812 */ /* 0x000fc400078efcff */
[----:B------:R-:W-:Y:S01]  /*2570*/  ISETP.GT.U32.AND P6, PT, R5, R23, PT ;  /* 0x000000170500720c */ /* 0x000fe20003fc4070 */
[----:B------:R-:W-:Y:S01]  /*2580*/  @!P4 IMAD.IADD R26, R26, 0x1, -R5 ;  /* 0x000000011a1ac824 */ /* 0x000fe200078e0a05 */
[----:B------:R-:W-:Y:S01]  /*2590*/  IABS R30, R24 ;  /* 0x00000018001e7213 */ /* 0x000fe20000000000 */
[----:B------:R-:W-:Y:S01]  /*25a0*/  @!P2 IMAD.MOV R22, RZ, RZ, -R22 ;  /* 0x000000ffff16a224 */ /* 0x000fe200078e0a16 */
[----:B------:R-:W-:Y:S01]  /*25b0*/  ISETP.GE.AND P2, PT, R24, RZ, PT ;  /* 0x000000ff1800720c */ /* 0x000fe20003f46270 */
[----:B------:R-:W-:Y:S01]  /*25c0*/  IMAD.HI.U32 R24, R9, R28, RZ ;  /* 0x0000001c09187227 */ /* 0x000fe200078e00ff */
[----:B------:R-:W-:Y:S02]  /*25d0*/  ISETP.GT.U32.AND P4, PT, R5, R26, PT ;  /* 0x0000001a0500720c */ /* 0x000fe40003f84070 */
[----:B------:R-:W-:Y:S01]  /*25e0*/  ISETP.GE.AND P3, PT, R29, RZ, PT ;  /* 0x000000ff1d00720c */ /* 0x000fe20003f66270 */
[----:B------:R-:W-:Y:S01]  /*25f0*/  IMAD.MOV R29, RZ, RZ, -R24 ;  /* 0x000000ffff1d7224 */ /* 0x000fe200078e0a18 */
[----:B------:R-:W-:Y:S01]  /*2600*/  LOP3.LUT R31, R6, 0x98, RZ, 0xfc, !PT ;  /* 0x00000098061f7812 */ /* 0x000fe200078efcff */
[----:B------:R-:W-:-:S03]  /*2610*/  IMAD.HI.U32 R24, R9, R30, RZ ;  /* 0x0000001e09187227 */ /* 0x000fc600078e00ff */
[----:B------:R-:W-:Y:S01]  /*2620*/  IABS R32, R31 ;  /* 0x0000001f00207213 */ /* 0x000fe20000000000 */
[--C-:B------:R-:W-:Y:S01]  /*2630*/  @!P6 IMAD.IADD R23, R23, 0x1, -R5.reuse ;  /* 0x000000011717e824 */ /* 0x100fe200078e0a05 */
[C---:B------:R-:W-:Y:S01]  /*2640*/  ISETP.GT.U32.AND P6, PT, R5.reuse, R25, PT ;  /* 0x000000190500720c */ /* 0x040fe20003fc4070 */
[----:B------:R-:W-:Y:S02]  /*2650*/  IMAD R28, R5, R29, R28 ;  /* 0x0000001d051c7224 */ /* 0x000fe400078e021c */
[----:B------:R-:W-:Y:S02]  /*2660*/  @!P4 IMAD.IADD R26, R26, 0x1, -R5 ;  /* 0x000000011a1ac824 */ /* 0x000fe400078e0a05 */
[----:B------:R-:W-:Y:S01]  /*2670*/  IMAD.HI.U32 R27, R9, R32, RZ ;  /* 0x00000020091b7227 */ /* 0x000fe200078e00ff */
[----:B------:R-:W-:-:S03]  /*2680*/  ISETP.GT.U32.AND P4, PT, R5, R28, PT ;  /* 0x0000001c0500720c */ /* 0x000fc60003f84070 */
[----:B------:R-:W-:Y:S02]  /*2690*/  IMAD.MOV R24, RZ, RZ, -R24 ;  /* 0x000000ffff187224 */ /* 0x000fe400078e0a18 */
[----:B------:R-:W-:Y:S02]  /*26a0*/  IMAD.MOV R29, RZ, RZ, -R27 ;  /* 0x000000ffff1d7224 */ /* 0x000fe400078e0a1b */
[----:B------:R-:W-:Y:S02]  /*26b0*/  IMAD R27, R5, R24, R30 ;  /* 0x00000018051b7224 */ /* 0x000fe400078e021e */
[--C-:B------:R-:W-:Y:S02]  /*26c0*/  @!P6 IMAD.IADD R25, R25, 0x1, -R5.reuse ;  /* 0x000000011919e824 */ /* 0x100fe400078e0a05 */
[----:B------:R-:W-:Y:S02]  /*26d0*/  IMAD.MOV.U32 R24, RZ, RZ, R26 ;  /* 0x000000ffff187224 */ /* 0x000fe400078e001a */
[C---:B------:R-:W-:Y:S01]  /*26e0*/  IMAD R30, R5.reuse, R29, R32 ;  /* 0x0000001d051e7224 */ /* 0x040fe200078e0220 */
[----:B------:R-:W-:Y:S01]  /*26f0*/  IABS R32, R33 ;  /* 0x0000002100207213 */ /* 0x000fe20000000000 */
[----:B------:R-:W-:Y:S01]  /*2700*/  @!P4 IMAD.IADD R28, R28, 0x1, -R5 ;  /* 0x000000011c1cc824 */ /* 0x000fe200078e0a05 */
[C---:B------:R-:W-:Y:S01]  /*2710*/  ISETP.GT.U32.AND P6, PT, R5.reuse, R25, PT ;  /* 0x000000190500720c */ /* 0x040fe20003fc4070 */
[----:B------:R-:W-:Y:S01]  /*2720*/  @!P3 IMAD.MOV R24, RZ, RZ, -R24 ;  /* 0x000000ffff18b224 */ /* 0x000fe200078e0a18 */
[----:B------:R-:W-:Y:S01]  /*2730*/  ISETP.GT.U32.AND P3, PT, R5, R27, PT ;  /* 0x0000001b0500720c */ /* 0x000fe20003f64070 */
[----:B------:R-:W-:Y:S01]  /*2740*/  IMAD.HI.U32 R26, R9, R32, RZ ;  /* 0x00000020091a7227 */ /* 0x000fe200078e00ff */
[----:B------:R-:W-:-:S03]  /*2750*/  ISETP.GT.U32.AND P4, PT, R5, R28, PT ;  /* 0x0000001c0500720c */ /* 0x000fc60003f84070 */
[----:B------:R-:W-:Y:S02]  /*2760*/  IMAD.MOV R29, RZ, RZ, -R26 ;  /* 0x000000ffff1d7224 */ /* 0x000fe400078e0a1a */
[----:B------:R-:W-:-:S04]  /*2770*/  IMAD.HI.U32 R26, R9, R34, RZ ;  /* 0x00000022091a7227 */ /* 0x000fc800078e00ff */
[--C-:B------:R-:W-:Y:S01]  /*2780*/  @!P6 IMAD.IADD R25, R25, 0x1, -R5.reuse ;  /* 0x000000011919e824 */ /* 0x100fe200078e0a05 */
[C---:B------:R-:W-:Y:S01]  /*2790*/  ISETP.GT.U32.AND P6, PT, R5.reuse, R30, PT ;  /* 0x0000001e0500720c */ /* 0x040fe20003fc4070 */
[----:B------:R-:W-:Y:S02]  /*27a0*/  IMAD R29, R5, R29, R32 ;  /* 0x0000001d051d7224 */ /* 0x000fe400078e0220 */
[--C-:B------:R-:W-:Y:S02]  /*27b0*/  @!P3 IMAD.IADD R27, R27, 0x1, -R5.reuse ;  /* 0x000000011b1bb824 */ /* 0x100fe400078e0a05 */
[----:B------:R-:W-:Y:S01]  /*27c0*/  @!P4 IMAD.IADD R28, R28, 0x1, -R5 ;  /* 0x000000011c1cc824 */ /* 0x000fe200078e0a05 */
[C---:B------:R-:W-:Y:S01]  /*27d0*/  ISETP.GT.U32.AND P4, PT, R5.reuse, R29, PT ;  /* 0x0000001d0500720c */ /* 0x040fe20003f84070 */
[----:B------:R-:W-:Y:S01]  /*27e0*/  IMAD.MOV R32, RZ, RZ, -R26 ;  /* 0x000000ffff207224 */ /* 0x000fe200078e0a1a */
[----:B------:R-:W-:Y:S01]  /*27f0*/  ISETP.GT.U32.AND P3, PT, R5, R27, PT ;  /* 0x0000001b0500720c */ /* 0x000fe20003f64070 */
[----:B------:R-:W-:Y:S01]  /*2800*/  @!P5 IMAD.MOV R23, RZ, RZ, -R23 ;  /* 0x000000ffff17d224 */ /* 0x000fe200078e0a17 */
[----:B------:R-:W-:Y:S01]  /*2810*/  ISETP.GE.AND P5, PT, R31, RZ, PT ;  /* 0x000000ff1f00720c */ /* 0x000fe20003fa6270 */
[----:B------:R-:W-:Y:S01]  /*2820*/  IMAD R32, R5, R32, R34 ;  /* 0x0000002005207224 */ /* 0x000fe200078e0222 */
[----:B------:R-:W-:Y:S01]  /*2830*/  IABS R31, R38 ;  /* 0x00000026001f7213 */ /* 0x000fe20000000000 */
[----:B------:R-:W-:-:S02]  /*2840*/  @!P6 IMAD.IADD R30, R30, 0x1, -R5 ;  /* 0x000000011e1ee824 */ /* 0x000fc400078e0a05 */
[----:B------:R-:W-:-:S03]  /*2850*/  IMAD.HI.U32 R26, R9, R36, RZ ;  /* 0x00000024091a7227 */ /* 0x000fc600078e00ff */
[----:B------:R-:W-:Y:S01]  /*2860*/  ISETP.GT.U32.AND P6, PT, R5, R30, PT ;  /* 0x0000001e0500720c */ /* 0x000fe20003fc4070 */
[--C-:B------:R-:W-:Y:S02]  /*2870*/  @!P4 IMAD.IADD R29, R29, 0x1, -R5.reuse ;  /* 0x000000011d1dc824 */ /* 0x100fe400078e0a05 */
[----:B------:R-:W-:Y:S01]  /*2880*/  @!P3 IMAD.IADD R27, R27, 0x1, -R5 ;  /* 0x000000011b1bb824 */ /* 0x000fe200078e0a05 */
[C---:B------:R-:W-:Y:S01]  /*2890*/  ISETP.GT.U32.AND P3, PT, R5.reuse, R32, PT ;  /* 0x000000200500720c */ /* 0x040fe20003f64070 */
[----:B------:R-:W-:Y:S01]  /*28a0*/  IMAD.MOV.U32 R34, RZ, RZ, R31 ;  /* 0x000000ffff227224 */ /* 0x000fe200078e001f */
[----:B------:R-:W-:Y:S01]  /*28b0*/  ISETP.GT.U32.AND P4, PT, R5, R29, PT ;  /* 0x0000001d0500720c */ /* 0x000fe20003f84070 */
[----:B------:R-:W-:Y:S02]  /*28c0*/  IMAD.MOV R31, RZ, RZ, -R26 ;  /* 0x000000ffff1f7224 */ /* 0x000fe400078e0a1a */
[----:B------:R-:W-:Y:S02]  /*28d0*/  IMAD.MOV.U32 R26, RZ, RZ, R28 ;  /* 0x000000ffff1a7224 */ /* 0x000fe400078e001c */
[----:B------:R-:W-:-:S04]  /*28e0*/  IMAD.HI.U32 R28, R9, R34, RZ ;  /* 0x00000022091c7227 */ /* 0x000fc800078e00ff */
[C---:B------:R-:W-:Y:S02]  /*28f0*/  IMAD R31, R5.reuse, R31, R36 ;  /* 0x0000001f051f7224 */ /* 0x040fe400078e0224 */
[----:B------:R-:W-:Y:S02]  /*2900*/  IMAD.MOV R28, RZ, RZ, -R28 ;  /* 0x000000ffff1c7224 */ /* 0x000fe400078e0a1c */
[--C-:B------:R-:W-:Y:S01]  /*2910*/  @!P6 IMAD.IADD R30, R30, 0x1, -R5.reuse ;  /* 0x000000011e1ee824 */ /* 0x100fe200078e0a05 */
[C---:B------:R-:W-:Y:S01]  /*2920*/  ISETP.GT.U32.AND P6, PT, R5.reuse, R31, PT ;  /* 0x0000001f0500720c */ /* 0x040fe20003fc4070 */
[----:B------:R-:W-:Y:S02]  /*2930*/  IMAD R34, R5, R28, R34 ;  /* 0x0000001c05227224 */ /* 0x000fe400078e0222 */
[----:B------:R-:W-:Y:S02]  /*2940*/  @!P3 IMAD.IADD R32, R32, 0x1, -R5 ;  /* 0x000000012020b824 */ /* 0x000fe400078e0a05 */
[----:B------:R-:W-:Y:S01]  /*2950*/  @!P1 IMAD.MOV R25, RZ, RZ, -R25 ;  /* 0x000000ffff199224 */ /* 0x000fe200078e0a19 */
[----:B------:R-:W-:Y:S01]  /*2960*/  ISETP.GE.AND P1, PT, R33, RZ, PT ;  /* 0x000000ff2100720c */ /* 0x000fe20003f26270 */
[--C-:B------:R-:W-:Y:S01]  /*2970*/  @!P4 IMAD.IADD R29, R29, 0x1, -R5.reuse ;  /* 0x000000011d1dc824 */ /* 0x100fe200078e0a05 */
[----:B------:R-:W-:Y:S01]  /*2980*/  LOP3.LUT R33, R6, 0x84, RZ, 0xfc, !PT ;  /* 0x0000008406217812 */ /* 0x000fe200078efcff */
[----:B------:R-:W-:Y:S01]  /*2990*/  IMAD.MOV.U32 R28, RZ, RZ, R30 ;  /* 0x000000ffff1c7224 */ /* 0x000fe200078e001e */
[C---:B------:R-:W-:Y:S01]  /*29a0*/  ISETP.GT.U32.AND P4, PT, R5.reuse, R34, PT ;  /* 0x000000220500720c */ /* 0x040fe20003f84070 */
[----:B------:R-:W-:Y:S01]  /*29b0*/  @!P0 IMAD.MOV R26, RZ, RZ, -R26 ;  /* 0x000000ffff1a8224 */ /* 0x000fe200078e0a1a */
[----:B------:R-:W-:Y:S01]  /*29c0*/  ISETP.GT.U32.AND P3, PT, R5, R32, PT ;  /* 0x000000200500720c */ /* 0x000fe20003f64070 */
[----:B------:R-:W-:Y:S01]  /*29d0*/  @!P6 IMAD.IADD R31, R31, 0x1, -R5 ;  /* 0x000000011f1fe824 */ /* 0x000fe200078e0a05 */
[----:B------:R-:W-:Y:S01]  /*29e0*/  IABS R36, R33 ;  /* 0x0000002100247213 */ /* 0x000fe20000000000 */
[----:B------:R-:W-:Y:S01]  /*29f0*/  @!P5 IMAD.MOV R28, RZ, RZ, -R28 ;  /* 0x000000ffff1cd224 */ /* 0x000fe200078e0a1c */
[----:B------:R-:W-:Y:S01]  /*2a00*/  ISETP.GE.AND P6, PT, R38, RZ, PT ;  /* 0x000000ff2600720c */ /* 0x000fe20003fc6270 */
[----:B------:R-:W-:Y:S01]  /*2a10*/  @!P2 IMAD.MOV R27, RZ, RZ, -R27 ;  /* 0x000000ffff1ba224 */ /* 0x000fe200078e0a1b */
[----:B------:R-:W-:Y:S01]  /*2a20*/  IABS R38, R39 ;  /* 0x0000002700267213 */ /* 0x000fe20000000000 */
[----:B------:R-:W-:Y:S01]  /*2a30*/  IMAD.HI.U32 R30, R9, R36, RZ ;  /* 0x00000024091e7227 */ /* 0x000fe200078e00ff */
[----:B------:R-:W-:-:S02]  /*2a40*/  ISETP.GT.U32.AND P5, PT, R5, R31, PT ;  /* 0x0000001f0500720c */ /* 0x000fc40003fa4070 */
[----:B------:R-:W-:Y:S01]  /*2a50*/  ISETP.GE.AND P0, PT, R35, RZ, PT ;  /* 0x000000ff2300720c */ /* 0x000fe20003f06270 */
[----:B------:R-:W-:Y:S01]  /*2a60*/  IMAD.MOV R30, RZ, RZ, -R30 ;  /* 0x000000ffff1e7224 */ /* 0x000fe200078e0a1e */
[----:B------:R-:W-:Y:S01]  /*2a70*/  ISETP.GE.AND P2, PT, R37, RZ, PT ;  /* 0x000000ff2500720c */ /* 0x000fe20003f46270 */
[--C-:B------:R-:W-:Y:S02]  /*2a80*/  @!P4 IMAD.IADD R34, R34, 0x1, -R5.reuse ;  /* 0x000000012222c824 */ /* 0x100fe400078e0a05 */
[----:B------:R-:W-:Y:S01]  /*2a90*/  @!P3 IMAD.IADD R32, R32, 0x1, -R5 ;  /* 0x000000012020b824 */ /* 0x000fe200078e0a05 */
[----:B------:R-:W-:Y:S01]  /*2aa0*/  ISETP.GE.AND P3, PT, R33, RZ, PT ;  /* 0x000000ff2100720c */ /* 0x000fe20003f66270 */
[C---:B------:R-:W-:Y:S01]  /*2ab0*/  IMAD R33, R5.reuse, R30, R36 ;  /* 0x0000001e05217224 */ /* 0x040fe200078e0224 */
[----:B------:R-:W-:Y:S01]  /*2ac0*/  ISETP.GT.U32.AND P4, PT, R5, R34, PT ;  /* 0x000000220500720c */ /* 0x000fe20003f84070 */
[----:B------:R-:W-:-:S04]  /*2ad0*/  IMAD.HI.U32 R30, R9, R38, RZ ;  /* 0x00000026091e7227 */ /* 0x000fc800078e00ff */
[----:B------:R-:W-:Y:S02]  /*2ae0*/  IMAD.MOV R30, RZ, RZ, -R30 ;  /* 0x000000ffff1e7224 */ /* 0x000fe400078e0a1e */
[----:B------:R-:W-:Y:S01]  /*2af0*/  @!P5 IMAD.IADD R31, R31, 0x1, -R5 ;  /* 0x000000011f1fd824 */ /* 0x000fe200078e0a05 */
[C---:B------:R-:W-:Y:S01]  /*2b00*/  ISETP.GT.U32.AND P5, PT, R5.reuse, R33, PT ;  /* 0x000000210500720c */ /* 0x040fe20003fa4070 */
[----:B------:R-:W-:Y:S02]  /*2b10*/  IMAD R36, R5, R30, R38 ;  /* 0x0000001e05247224 */ /* 0x000fe400078e0226 */
[----:B------:R-:W-:-:S04]  /*2b20*/  IMAD.HI.U32 R30, R9, R40, RZ ;  /* 0x00000028091e7227 */ /* 0x000fc800078e00ff */
[----:B------:R-:W-:-:S04]  /*2b30*/  IMAD.HI.U32 R35, R9, R42, RZ ;  /* 0x0000002a09237227 */ /* 0x000fc800078e00ff */
[----:B------:R-:W-:Y:S02]  /*2b40*/  IMAD.MOV R37, RZ, RZ, -R30 ;  /* 0x000000ffff257224 */ /* 0x000fe400078e0a1e */
[----:B------:R-:W-:Y:S01]  /*2b50*/  @!P4 IMAD.IADD R34, R34, 0x1, -R5 ;  /* 0x000000012222c824 */ /* 0x000fe200078e0a05 */
[----:B------:R-:W-:Y:S01]  /*2b60*/  ISETP.GT.U32.AND P4, PT, R5, R36, PT ;  /* 0x000000240500720c */ /* 0x000fe20003f84070 */
[----:B------:R-:W-:-:S04]  /*2b70*/  IMAD.HI.U32 R30, R9, R44, RZ ;  /* 0x0000002c091e7227 */ /* 0x000fc800078e00ff */
[----:B------:R-:W-:Y:S02]  /*2b80*/  IMAD.MOV R38, RZ, RZ, -R35 ;  /* 0x000000ffff267224 */ /* 0x000fe400078e0a23 */
[C---:B------:R-:W-:Y:S02]  /*2b90*/  IMAD R35, R5.reuse, R37, R40 ;  /* 0x0000002505237224 */ /* 0x040fe400078e0228 */
[----:B------:R-:W-:Y:S02]  /*2ba0*/  IMAD.MOV R37, RZ, RZ, -R30 ;  /* 0x000000ffff257224 */ /* 0x000fe400078e0a1e */
[----:B------:R-:W-:Y:S02]  /*2bb0*/  IMAD.MOV.U32 R30, RZ, RZ, R32 ;  /* 0x000000ffff1e7224 */ /* 0x000fe400078e0020 */
[C---:B------:R-:W-:Y:S02]  /*2bc0*/  IMAD R38, R5.reuse, R38, R42 ;  /* 0x0000002605267224 */ /* 0x040fe400078e022a */
[----:B------:R-:W-:Y:S01]  /*2bd0*/  @!P0 IMAD.MOV R30, RZ, RZ, -R30 ;  /* 0x000000ffff1e8224 */ /* 0x000fe200078e0a1e */
[----:B------:R-:W-:Y:S01]  /*2be0*/  ISETP.GT.U32.AND P0, PT, R5, R35, PT ;  /* 0x000000230500720c */ /* 0x000fe20003f04070 */
[----:B------:R-:W-:-:S02]  /*2bf0*/  IMAD.MOV.U32 R32, RZ, RZ, R34 ;  /* 0x000000ffff207224 */ /* 0x000fc400078e0022 */
[--C-:B------:R-:W-:Y:S01]  /*2c00*/  @!P5 IMAD.IADD R33, R33, 0x1, -R5.reuse ;  /* 0x000000012121d824 */ /* 0x100fe200078e0a05 */
[----:B------:R-:W-:Y:S01]  /*2c10*/  ISETP.GE.AND P5, PT, R39, RZ, PT ;  /* 0x000000ff2700720c */ /* 0x000fe20003fa6270 */
[----:B------:R-:W-:Y:S01]  /*2c20*/  @!P6 IMAD.MOV R32, RZ, RZ, -R32 ;  /* 0x000000ffff20e224 */ /* 0x000fe200078e0a20 */
[C---:B------:R-:W-:Y:S01]  /*2c30*/  ISETP.GT.U32.AND P6, PT, R5.reuse, R38, PT ;  /* 0x000000260500720c */ /* 0x040fe20003fc4070 */
[----:B------:R-:W-:Y:S01]  /*2c40*/  @!P4 IMAD.IADD R36, R36, 0x1, -R5 ;  /* 0x000000012424c824 */ /* 0x000fe200078e0a05 */
[C---:B------:R-:W-:Y:S01]  /*2c50*/  ISETP.GT.U32.AND P4, PT, R5.reuse, R33, PT ;  /* 0x000000210500720c */ /* 0x040fe20003f84070 */
[----:B------:R-:W-:Y:S01]  /*2c60*/  @!P1 IMAD.MOV R29, RZ, RZ, -R29 ;  /* 0x000000ffff1d9224 */ /* 0x000fe200078e0a1d */
[----:B------:R-:W-:Y:S01]  /*2c70*/  IABS R39, R46 ;  /* 0x0000002e00277213 */ /* 0x000fe20000000000 */
[C---:B------:R-:W-:Y:S01]  /*2c80*/  IMAD R37, R5.reuse, R37, R44 ;  /* 0x0000002505257224 */ /* 0x040fe200078e022c */
[----:B------:R-:W-:Y:S01]  /*2c90*/  ISETP.GT.U32.AND P1, PT, R5, R36, PT ;  /* 0x000000240500720c */ /* 0x000fe20003f24070 */
[----:B------:R-:W-:Y:S01]  /*2ca0*/  @!P0 IMAD.IADD R35, R35, 0x1, -R5 ;  /* 0x0000000123238824 */ /* 0x000fe200078e0a05 */
[----:B------:R-:W-:Y:S01]  /*2cb0*/  ISETP.GE.AND P0, PT, R45, RZ, PT ;  /* 0x000000ff2d00720c */ /* 0x000fe20003f06270 */
[----:B------:R-:W-:Y:S01]  /*2cc0*/  @!P2 IMAD.MOV R31, RZ, RZ, -R31 ;  /* 0x000000ffff1fa224 */ /* 0x000fe200078e0a1f */
[----:B------:R-:W-:Y:S01]  /*2cd0*/  ISETP.GE.AND P2, PT, R41, RZ, PT ;  /* 0x000000ff2900720c */ /* 0x000fe20003f46270 */
[----:B------:R-:W-:Y:S01]  /*2ce0*/  IMAD.MOV.U32 R40, RZ, RZ, R39 ;  /* 0x000000ffff287224 */ /* 0x000fe200078e0027 */
[----:B------:R-:W-:Y:S01]  /*2cf0*/  LOP3.LUT R41, R6, 0x68, RZ, 0xfc, !PT ;  /* 0x0000006806297812 */ /* 0x000fe200078efcff */
[--C-:B------:R-:W-:Y:S01]  /*2d00*/  @!P6 IMAD.IADD R38, R38, 0x1, -R5.reuse ;  /* 0x000000012626e824 */ /* 0x100fe200078e0a05 */
[----:B------:R-:W-:Y:S01]  /*2d10*/  ISETP.GT.U32.AND P6, PT, R5, R35, PT ;  /* 0x000000230500720c */ /* 0x000fe20003fc4070 */
[----:B------:R-:W-:Y:S01]  /*2d20*/  @!P4 IMAD.IADD R33, R33, 0x1, -R5 ;  /* 0x000000012121c824 */ /* 0x000fe200078e0a05 */
[----:B------:R-:W-:Y:S01]  /*2d30*/  ISETP.GT.U32.AND P4, PT, R5, R37, PT ;  /* 0x000000250500720c */ /* 0x000fe20003f84070 */
[----:B------:R-:W-:Y:S01]  /*2d40*/  IMAD.HI.U32 R34, R9, R40, RZ ;  /* 0x0000002809227227 */ /* 0x000fe200078e00ff */
[----:B------:R-:W-:-:S02]  /*2d50*/  IABS R42, R41 ;  /* 0x00000029002a7213 */ /* 0x000fc40000000000 */
[----:B------:R-:W-:Y:S01]  /*2d60*/  LOP3.LUT R45, R6, 0x60, RZ, 0xfc, !PT ;  /* 0x00000060062d7812 */ /* 0x000fe200078efcff */
[----:B------:R-:W-:Y:S01]  /*2d70*/  @!P1 IMAD.IADD R36, R36, 0x1, -R5 ;  /* 0x0000000124249824 */ /* 0x000fe200078e0a05 */
[----:B------:R-:W-:Y:S01]  /*2d80*/  ISETP.GE.AND P1, PT, R43, RZ, PT ;  /* 0x000000ff2b00720c */ /* 0x000fe20003f26270 */
[----:B------:R-:W-:Y:S01]  /*2d90*/  IMAD.MOV R34, RZ, RZ, -R34 ;  /* 0x000000ffff227224 */ /* 0x000fe200078e0a22 */
[----:B------:R-:W-:Y:S01]  /*2da0*/  LOP3.LUT R43, R6, 0x64, RZ, 0xfc, !PT ;  /* 0x00000064062b7812 */ /* 0x000fe200078efcff */
[----:B------:R-:W-:-:S03]  /*2db0*/  IMAD.HI.U32 R39, R9, R42, RZ ;  /* 0x0000002a09277227 */ /* 0x000fc600078e00ff */
[----:B------:R-:W-:Y:S01]  /*2dc0*/  IABS R44, R43 ;  /* 0x0000002b002c7213 */ /* 0x000fe20000000000 */
[----:B------:R-:W-:Y:S01]  /*2dd0*/  @!P3 IMAD.MOV R33, RZ, RZ, -R33 ;  /* 0x000000ffff21b224 */ /* 0x000fe200078e0a21 */
[C---:B------:R-:W-:Y:S01]  /*2de0*/  ISETP.GT.U32.AND P3, PT, R5.reuse, R38, PT ;  /* 0x000000260500720c */ /* 0x040fe20003f64070 */
[----:B------:R-:W-:Y:S02]  /*2df0*/  IMAD R40, R5, R34, R40 ;  /* 0x0000002205287224 */ /* 0x000fe400078e0228 */
[--C-:B------:R-:W-:Y:S01]  /*2e00*/  @!P6 IMAD.IADD R35, R35, 0x1, -R5.reuse ;  /* 0x000000012323e824 */ /* 0x100fe200078e0a05 */
[----:B------:R-:W-:Y:S01]  /*2e10*/  ISETP.GE.AND P6, PT, R46, RZ, PT ;  /* 0x000000ff2e00720c */ /* 0x000fe20003fc6270 */
[----:B------:R-:W-:Y:S01]  /*2e20*/  @!P4 IMAD.IADD R37, R37, 0x1, -R5 ;  /* 0x000000012525c824 */ /* 0x000fe200078e0a05 */
[----:B------:R-:W-:Y:S01]  /*2e30*/  IABS R46, R45 ;  /* 0x0000002d002e7213 */ /* 0x000fe20000000000 */
[----:B------:R-:W-:Y:S02]  /*2e40*/  IMAD.MOV.U32 R34, RZ, RZ, R36 ;  /* 0x000000ffff227224 */ /* 0x000fe400078e0024 */
[----:B------:R-:W-:Y:S01]  /*2e50*/  IMAD.MOV R39, RZ, RZ, -R39 ;  /* 0x000000ffff277224 */ /* 0x000fe200078e0a27 */
[----:B------:R-:W-:Y:S01]  /*2e60*/  ISETP.GT.U32.AND P4, PT, R5, R37, PT ;  /* 0x000000250500720c */ /* 0x000fe20003f84070 */
[----:B------:R-:W-:-:S04]  /*2e70*/  IMAD.HI.U32 R36, R9, R44, RZ ;  /* 0x0000002c09247227 */ /* 0x000fc800078e00ff */
[----:B------:R-:W-:Y:S02]  /*2e80*/  IMAD R39, R5, R39, R42 ;  /* 0x0000002705277224 */ /* 0x000fe400078e022a */
[----:B------:R-:W-:Y:S02]  /*2e90*/  IMAD.MOV R42, RZ, RZ, -R36 ;  /* 0x000000ffff2a7224 */ /* 0x000fe400078e0a24 */
[----:B------:R-:W-:-:S04]  /*2ea0*/  IMAD.HI.U32 R36, R9, R46, RZ ;  /* 0x0000002e09247227 */ /* 0x000fc800078e00ff */
[----:B------:R-:W-:Y:S02]  /*2eb0*/  IMAD.MOV R36, RZ, RZ, -R36 ;  /* 0x000000ffff247224 */ /* 0x000fe400078e0a24 */
[----:B------:R-:W-:Y:S01]  /*2ec0*/  @!P3 IMAD.IADD R38, R38, 0x1, -R5 ;  /* 0x000000012626b824 */ /* 0x000fe200078e0a05 */
[----:B------:R-:W-:Y:S01]  /*2ed0*/  ISETP.GE.AND P3, PT, R41, RZ, PT ;  /* 0x000000ff2900720c */ /* 0x000fe20003f66270 */
[----:B------:R-:W-:Y:S01]  /*2ee0*/  @!P5 IMAD.MOV R34, RZ, RZ, -R34 ;  /* 0x000000ffff22d224 */ /* 0x000fe200078e0a22 */
[C---:B------:R-:W-:Y:S01]  /*2ef0*/  ISETP.GT.U32.AND P5, PT, R5.reuse, R40, PT ;  /* 0x000000280500720c */ /* 0x040fe20003fa4070 */
[C---:B------:R-:W-:Y:S02]  /*2f00*/  IMAD R41, R5.reuse, R36, R46 ;  /* 0x0000002405297224 */ /* 0x040fe400078e022e */
[----:B------:R-:W-:Y:S01]  /*2f10*/  IMAD R42, R5, R42, R44 ;  /* 0x0000002a052a7224 */ /* 0x000fe200078e022c */
[----:B------:R-:W-:Y:S01]  /*2f20*/  IABS R44, R47 ;  /* 0x0000002f002c7213 */ /* 0x000fe20000000000 */
[----:B------:R-:W-:-:S02]  /*2f30*/  IMAD.MOV.U32 R36, RZ, RZ, R38 ;  /* 0x000000ffff247224 */ /* 0x000fc400078e0026 */
[----:B------:R-:W-:Y:S01]  /*2f40*/  @!P4 IMAD.IADD R37, R37, 0x1, -R5 ;  /* 0x000000012525c824 */ /* 0x000fe200078e0a05 */
[C---:B------:R-:W-:Y:S01]  /*2f50*/  ISETP.GT.U32.AND P4, PT, R5.reuse, R39, PT ;  /* 0x000000270500720c */ /* 0x040fe20003f84070 */
[----:B------:R-:W-:Y:S01]  /*2f60*/  @!P1 IMAD.MOV R36, RZ, RZ, -R36 ;  /* 0x000000ffff249224 */ /* 0x000fe200078e0a24 */
[----:B------:R-:W-:Y:S01]  /*2f70*/  ISETP.GT.U32.AND P1, PT, R5, R42, PT ;  /* 0x0000002a0500720c */ /* 0x000fe20003f24070 */
[----:B------:R-:W-:Y:S02]  /*2f80*/  @!P2 IMAD.MOV R35, RZ, RZ, -R35 ;  /* 0x000000ffff23a224 */ /* 0x000fe400078e0a23 */
[----:B------:R-:W-:Y:S01]  /*2f90*/  @!P5 IMAD.IADD R40, R40, 0x1, -R5 ;  /* 0x000000012828d824 */ /* 0x000fe200078e0a05 */
[----:B------:R-:W-:Y:S01]  /*2fa0*/  ISETP.GE.AND P5, PT, R43, RZ, PT ;  /* 0x000000ff2b00720c */ /* 0x000fe20003fa6270 */
[----:B------:R-:W-:Y:S01]  /*2fb0*/  IMAD.HI.U32 R38, R9, R44, RZ ;  /* 0x0000002c09267227 */ /* 0x000fe200078e00ff */
[----:B------:R-:W-:Y:S02]  /*2fc0*/  IABS R43, R49 ;  /* 0x00000031002b7213 */ /* 0x000fe40000000000 */
[----:B------:R-:W-:Y:S01]  /*2fd0*/  ISETP.GT.U32.AND P2, PT, R5, R40, PT ;  /* 0x000000280500720c */ /* 0x000fe20003f44070 */
[----:B------:R-:W-:-:S02]  /*2fe0*/  IMAD.MOV R38, RZ, RZ, -R38 ;  /* 0x000000ffff267224 */ /* 0x000fc400078e0a26 */
[--C-:B------:R-:W-:Y:S02]  /*2ff0*/  @!P4 IMAD.IADD R39, R39, 0x1, -R5.reuse ;  /* 0x000000012727c824 */ /* 0x100fe400078e0a05 */
[----:B------:R-:W-:Y:S02]  /*3000*/  @!P1 IMAD.IADD R42, R42, 0x1, -R5 ;  /* 0x000000012a2a9824 */ /* 0x000fe400078e0a05 */
[----:B------:R-:W-:Y:S01]  /*3010*/  IMAD.MOV.U32 R46, RZ, RZ, R43 ;  /* 0x000000ffff2e7224 */ /* 0x000fe200078e002b */
[C---:B------:R-:W-:Y:S01]  /*3020*/  ISETP.GT.U32.AND P4, PT, R5.reuse, R39, PT ;  /* 0x000000270500720c */ /* 0x040fe20003f84070 */
[C---:B------:R-:W-:Y:S01]  /*3030*/  IMAD R44, R5.reuse, R38, R44 ;  /* 0x00000026052c7224 */ /* 0x040fe200078e022c */
[----:B------:R-:W-:Y:S01]  /*3040*/  ISETP.GT.U32.AND P1, PT, R5, R42, PT ;  /* 0x0000002a0500720c */ /* 0x000fe20003f24070 */
[----:B------:R-:W-:-:S04]  /*3050*/  IMAD.HI.U32 R43, R9, R46, RZ ;  /* 0x0000002e092b7227 */ /* 0x000fc800078e00ff */
[----:B------:R-:W-:Y:S02]  /*3060*/  IMAD.MOV R43, RZ, RZ, -R43 ;  /* 0x000000ffff2b7224 */ /* 0x000fe400078e0a2b */
[--C-:B------:R-:W-:Y:S01]  /*3070*/  @!P2 IMAD.IADD R40, R40, 0x1, -R5.reuse ;  /* 0x000000012828a824 */ /* 0x100fe200078e0a05 */
[----:B------:R-:W-:Y:S01]  /*3080*/  ISETP.GE.AND P2, PT, R45, RZ, PT ;  /* 0x000000ff2d00720c */ /* 0x000fe20003f46270 */
[----:B------:R-:W-:Y:S02]  /*3090*/  IMAD R43, R5, R43, R46 ;  /* 0x0000002b052b7224 */ /* 0x000fe400078e022e */
[--C-:B------:R-:W-:Y:S01]  /*30a0*/  @!P4 IMAD.IADD R39, R39, 0x1, -R5.reuse ;  /* 0x000000012727c824 */ /* 0x100fe200078e0a05 */
[----:B------:R-:W-:Y:S01]  /*30b0*/  ISETP.GE.AND P4, PT, R47, RZ, PT ;  /* 0x000000ff2f00720c */ /* 0x000fe20003f86270 */
[----:B------:R-:W-:Y:S01]  /*30c0*/  @!P1 IMAD.IADD R42, R42, 0x1, -R5 ;  /* 0x000000012a2a9824 */ /* 0x000fe200078e0a05 */
[C---:B------:R-:W-:Y:S01]  /*30d0*/  LOP3.LUT R47, R6.reuse, 0x50, RZ, 0xfc, !PT ;  /* 0x00000050062f7812 */ /* 0x040fe200078efcff */
[----:B------:R-:W-:Y:S01]  /*30e0*/  IMAD.MOV.U32 R38, RZ, RZ, R40 ;  /* 0x000000ffff267224 */ /* 0x000fe200078e0028 */
[----:B------:R-:W-:Y:S01]  /*30f0*/  ISETP.GT.U32.AND P1, PT, R5, R43, PT ;  /* 0x0000002b0500720c */ /* 0x000fe20003f24070 */
[----:B------:R-:W-:Y:S01]  /*3100*/  @!P3 IMAD.MOV R39, RZ, RZ, -R39 ;  /* 0x000000ffff27b224 */ /* 0x000fe200078e0a27 */
[----:B------:R-:W-:Y:S01]  /*3110*/  IABS R46, R47 ;  /* 0x0000002f002e7213 */ /* 0x000fe20000000000 */
[----:B------:R-:W-:Y:S01]  /*3120*/  @!P0 IMAD.MOV R37, RZ, RZ, -R37 ;  /* 0x000000ffff258224 */ /* 0x000fe200078e0a25 */
[----:B------:R-:W-:Y:S01]  /*3130*/  ISETP.GE.AND P3, PT, R49, RZ, PT ;  /* 0x000000ff3100720c */ /* 0x000fe20003f66270 */
[----:B------:R-:W-:Y:S01]  /*3140*/  @!P6 IMAD.MOV R38, RZ, RZ, -R38 ;  /* 0x000000ffff26e224 */ /* 0x000fe200078e0a26 */
[----:B------:R-:W-:Y:S01]  /*3150*/  LOP3.LUT R49, R6, 0x48, RZ, 0xfc, !PT ;  /* 0x0000004806317812 */ /* 0x000fe200078efcff */
[----:B------:R-:W-:Y:S01]  /*3160*/  IMAD.HI.U32 R40, R9, R46, RZ ;  /* 0x0000002e09287227 */ /* 0x000fe200078e00ff */
[----:B------:R-:W-:-:S02]  /*3170*/  ISETP.GT.U32.AND P0, PT, R5, R41, PT ;  /* 0x000000290500720c */ /* 0x000fc40003f04070 */
[----:B------:R-:W-:Y:S01]  /*3180*/  ISETP.GT.U32.AND P6, PT, R5, R44, PT ;  /* 0x0000002c0500720c */ /* 0x000fe20003fc4070 */
[----:B------:R-:W-:Y:S01]  /*3190*/  IMAD.MOV R40, RZ, RZ, -R40 ;  /* 0x000000ffff287224 */ /* 0x000fe200078e0a28 */
[----:B------:R-:W-:Y:S01]  /*31a0*/  IABS R50, R49 ;  /* 0x0000003100327213 */ /* 0x000fe20000000000 */
[----:B------:R-:W-:Y:S02]  /*31b0*/  @!P1 IMAD.IADD R43, R43, 0x1, -R5 ;  /* 0x000000012b2b9824 */ /* 0x000fe400078e0a05 */
[C---:B------:R-:W-:Y:S02]  /*31c0*/  IMAD R46, R5.reuse, R40, R46 ;  /* 0x00000028052e7224 */ /* 0x040fe400078e022e */
[----:B------:R-:W-:Y:S01]  /*31d0*/  IMAD.MOV.U32 R40, RZ, RZ, R42 ;  /* 0x000000ffff287224 */ /* 0x000fe200078e002a */
[----:B------:R-:W-:Y:S01]  /*31e0*/  ISETP.GT.U32.AND P1, PT, R5, R43, PT ;  /* 0x0000002b0500720c */ /* 0x000fe20003f24070 */
[----:B------:R-:W-:-:S04]  /*31f0*/  IMAD.HI.U32 R42, R9, R50, RZ ;  /* 0x00000032092a7227 */ /* 0x000fc800078e00ff */
[----:B------:R-:W-:Y:S02]  /*3200*/  IMAD.MOV R42, RZ, RZ, -R42 ;  /* 0x000000ffff2a7224 */ /* 0x000fe400078e0a2a */
[--C-:B------:R-:W-:Y:S02]  /*3210*/  @!P0 IMAD.IADD R41, R41, 0x1, -R5.reuse ;  /* 0x0000000129298824 */ /* 0x100fe400078e0a05 */
[----:B------:R-:W-:Y:S02]  /*3220*/  @!P6 IMAD.IADD R44, R44, 0x1, -R5 ;  /* 0x000000012c2ce824 */ /* 0x000fe400078e0a05 */
[C---:B------:R-:W-:Y:S01]  /*3230*/  IMAD R50, R5.reuse, R42, R50 ;  /* 0x0000002a05327224 */ /* 0x040fe200078e0232 */
[C---:B------:R-:W-:Y:S01]  /*3240*/  ISETP.GT.U32.AND P0, PT, R5.reuse, R41, PT ;  /* 0x000000290500720c */ /* 0x040fe20003f04070 */
[----:B------:R-:W-:Y:S01]  /*3250*/  @!P5 IMAD.MOV R40, RZ, RZ, -R40 ;  /* 0x000000ffff28d224 */ /* 0x000fe200078e0a28 */
[----:B------:R-:W-:Y:S01]  /*3260*/  ISETP.GT.U32.AND P6, PT, R5, R44, PT ;  /* 0x0000002c0500720c */ /* 0x000fe20003fc4070 */
[----:B------:R-:W-:Y:S01]  /*3270*/  IMAD.HI.U32 R45, R9, R48, RZ ;  /* 0x00000030092d7227 */ /* 0x000fe200078e00ff */
[----:B------:R-:W-:-:S03]  /*3280*/  ISETP.GT.U32.AND P5, PT, R5, R46, PT ;  /* 0x0000002e0500720c */ /* 0x000fc60003fa4070 */
[----:B------:R-:W-:Y:S01]  /*3290*/  @!P1 IMAD.IADD R43, R43, 0x1, -R5 ;  /* 0x000000012b2b9824 */ /* 0x000fe200078e0a05 */
[----:B------:R-:W-:Y:S01]  /*32a0*/  ISETP.GT.U32.AND P1, PT, R5, R50, PT ;  /* 0x000000320500720c */ /* 0x000fe20003f24070 */
[----:B------:R-:W-:Y:S02]  /*32b0*/  IMAD.MOV R45, RZ, RZ, -R45 ;  /* 0x000000ffff2d7224 */ /* 0x000fe400078e0a2d */
[----:B------:R-:W-:-:S04]  /*32c0*/  IMAD.HI.U32 R42, R9, R52, RZ ;  /* 0x00000034092a7227 */ /* 0x000fc800078e00ff */
[----:B------:R-:W-:Y:S02]  /*32d0*/  IMAD R48, R5, R45, R48 ;  /* 0x0000002d05307224 */ /* 0x000fe400078e0230 */
[--C-:B------:R-:W-:Y:S01]  /*32e0*/  @!P0 IMAD.IADD R41, R41, 0x1, -R5.reuse ;  /* 0x0000000129298824 */ /* 0x100fe200078e0a05 */
[----:B------:R-:W-:Y:S01]  /*32f0*/  ISETP.GE.AND P0, PT, R47, RZ, PT ;  /* 0x000000ff2f00720c */ /* 0x000fe20003f06270 */
[--C-:B------:R-:W-:Y:S01]  /*3300*/  @!P6 IMAD.IADD R44, R44, 0x1, -R5.reuse ;  /* 0x000000012c2ce824 */ /* 0x100fe200078e0a05 */
[----:B------:R-:W-:Y:S01]  /*3310*/  ISETP.GT.U32.AND P6, PT, R5, R48, PT ;  /* 0x000000300500720c */ /* 0x000fe20003fc4070 */
[--C-:B------:R-:W-:Y:S02]  /*3320*/  @!P5 IMAD.IADD R46, R46, 0x1, -R5.reuse ;  /* 0x000000012e2ed824 */ /* 0x100fe400078e0a05 */
[----:B------:R-:W-:Y:S02]  /*3330*/  @!P1 IMAD.IADD R50, R50, 0x1, -R5 ;  /* 0x0000000132329824 */ /* 0x000fe400078e0a05 */
[----:B------:R-:W-:Y:S01]  /*3340*/  @!P2 IMAD.MOV R41, RZ, RZ, -R41 ;  /* 0x000000ffff29a224 */ /* 0x000fe200078e0a29 */
[----:B------:R-:W-:Y:S01]  /*3350*/  ISETP.GE.AND P2, PT, R51, RZ, PT ;  /* 0x000000ff3300720c */ /* 0x000fe20003f46270 */
[----:B------:R-:W-:Y:S01]  /*3360*/  IMAD.MOV R42, RZ, RZ, -R42 ;  /* 0x000000ffff2a7224 */ /* 0x000fe200078e0a2a */
[----:B------:R-:W-:Y:S01]  /*3370*/  ISETP.GT.U32.AND P5, PT, R5, R46, PT ;  /* 0x0000002e0500720c */ /* 0x000fe20003fa4070 */
[----:B------:R-:W-:Y:S01]  /*3380*/  IMAD.HI.U32 R45, R9, R56, RZ ;  /* 0x00000038092d7227 */ /* 0x000fe200078e00ff */
[----:B------:R-:W-:-:S02]  /*3390*/  LOP3.LUT R51, R6, 0x40, RZ, 0xfc, !PT ;  /* 0x0000004006337812 */ /* 0x000fc400078efcff */
[C---:B------:R-:W-:Y:S01]  /*33a0*/  ISETP.GT.U32.AND P1, PT, R5.reuse, R50, PT ;  /* 0x000000320500720c */ /* 0x040fe20003f24070 */
[----:B------:R-:W-:Y:S01]  /*33b0*/  IMAD R52, R5, R42, R52 ;  /* 0x0000002a05347224 */ /* 0x000fe200078e0234 */
[----:B------:R-:W-:Y:S01]  /*33c0*/  IABS R54, R51 ;  /* 0x0000003300367213 */ /* 0x000fe20000000000 */
[----:B------:R-:W-:Y:S01]  /*33d0*/  @!P6 IMAD.IADD R48, R48, 0x1, -R5 ;  /* 0x000000013030e824 */ /* 0x000fe200078e0a05 */
[----:B------:R-:W-:Y:S01]  /*33e0*/  ISETP.GE.AND P6, PT, R49, RZ, PT ;  /* 0x000000ff3100720c */ /* 0x000fe20003fc6270 */
[----:B------:R-:W-:Y:S02]  /*33f0*/  IMAD.MOV.U32 R42, RZ, RZ, R44 ;  /* 0x000000ffff2a7224 */ /* 0x000fe400078e002c */
[----:B------:R-:W-:-:S04]  /*3400*/  IMAD.HI.U32 R44, R9, R54, RZ ;  /* 0x00000036092c7227 */ /* 0x000fc800078e00ff */
[----:B------:R-:W-:Y:S01]  /*3410*/  @!P5 IMAD.IADD R46, R46, 0x1, -R5 ;  /* 0x000000012e2ed824 */ /* 0x000fe200078e0a05 */
[C---:B------:R-:W-:Y:S01]  /*3420*/  ISETP.GT.U32.AND P5, PT, R5.reuse, R52, PT ;  /* 0x000000340500720c */ /* 0x040fe20003fa4070 */
[----:B------:R-:W-:Y:S02]  /*3430*/  IMAD.MOV R47, RZ, RZ, -R44 ;  /* 0x000000ffff2f7224 */ /* 0x000fe400078e0a2c */
[----:B------:R-:W-:Y:S02]  /*3440*/  IMAD.MOV R45, RZ, RZ, -R45 ;  /* 0x000000ffff2d7224 */ /* 0x000fe400078e0a2d */
[--C-:B------:R-:W-:Y:S02]  /*3450*/  @!P1 IMAD.IADD R50, R50, 0x1, -R5.reuse ;  /* 0x0000000132329824 */ /* 0x100fe400078e0a05 */
[----:B------:R-:W-:Y:S02]  /*3460*/  IMAD.MOV.U32 R44, RZ, RZ, R46 ;  /* 0x000000ffff2c7224 */ /* 0x000fe400078e002e */
[C---:B------:R-:W-:Y:S01]  /*3470*/  IMAD R46, R5.reuse, R47, R54 ;  /* 0x0000002f052e7224 */ /* 0x040fe200078e0236 */
[C---:B------:R-:W-:Y:S01]  /*3480*/  LOP3.LUT R47, R6.reuse, 0x30, RZ, 0xfc, !PT ;  /* 0x00000030062f7812 */ /* 0x040fe200078efcff */
[C---:B------:R-:W-:Y:S01]  /*3490*/  IMAD R54, R5.reuse, R45, R56 ;  /* 0x0000002d05367224 */ /* 0x040fe200078e0238 */
[----:B------:R-:W-:Y:S01]  /*34a0*/  LOP3.LUT R45, R6, 0x34, RZ, 0xfc, !PT ;  /* 0x00000034062d7812 */ /* 0x000fe200078efcff */
[----:B------:R-:W-:Y:S01]  /*34b0*/  IMAD.MOV.U32 R60, RZ, RZ, R50 ;  /* 0x000000ffff3c7224 */ /* 0x000fe200078e0032 */
[C---:B------:R-:W-:Y:S01]  /*34c0*/  ISETP.GT.U32.AND P1, PT, R5.reuse, R46, PT ;  /* 0x0000002e0500720c */ /* 0x040fe20003f24070 */
[----:B------:R-:W-:Y:S01]  /*34d0*/  @!P4 IMAD.MOV R42, RZ, RZ, -R42 ;  /* 0x000000ffff2ac224 */ /* 0x000fe200078e0a2a */
[C---:B------:R-:W-:Y:S01]  /*34e0*/  ISETP.GT.U32.AND P4, PT, R5.reuse, R48, PT ;  /* 0x000000300500720c */ /* 0x040fe20003f84070 */
[----:B------:R-:W-:Y:S01]  /*34f0*/  @!P6 IMAD.MOV R60, RZ, RZ, -R60 ;  /* 0x000000ffff3ce224 */ /* 0x000fe200078e0a3c */
[----:B------:R-:W-:Y:S01]  /*3500*/  ISETP.GT.U32.AND P6, PT, R5, R54, PT ;  /* 0x000000360500720c */ /* 0x000fe20003fc4070 */
[----:B------:R-:W-:Y:S01]  /*3510*/  @!P0 IMAD.MOV R44, RZ, RZ, -R44 ;  /* 0x000000ffff2c8224 */ /* 0x000fe200078e0a2c */
[----:B------:R-:W-:Y:S01]  /*3520*/  ISETP.GE.AND P0, PT, R51, RZ, PT ;  /* 0x000000ff3300720c */ /* 0x000fe20003f06270 */
[----:B------:R-:W-:Y:S01]  /*3530*/  @!P5 IMAD.IADD R52, R52, 0x1, -R5 ;  /* 0x000000013434d824 */ /* 0x000fe200078e0a05 */
[----:B------:R-:W-:Y:S01]  /*3540*/  LOP3.LUT R51, R6, 0x2c, RZ, 0xfc, !PT ;  /* 0x0000002c06337812 */ /* 0x000fe200078efcff */
[----:B------:R-:W-:Y:S01]  /*3550*/  @!P3 IMAD.MOV R43, RZ, RZ, -R43 ;  /* 0x000000ffff2bb224 */ /* 0x000fe200078e0a2b */
[----:B------:R-:W-:-:S02]  /*3560*/  ISETP.GE.AND P3, PT, R53, RZ, PT ;  /* 0x000000ff3500720c */ /* 0x000fc40003f66270 */
[----:B------:R-:W-:Y:S01]  /*3570*/  IABS R56, R51 ;  /* 0x0000003300387213 */ /* 0x000fe20000000000 */
[--C-:B------:R-:W-:Y:S01]  /*3580*/  @!P1 IMAD.IADD R46, R46, 0x1, -R5.reuse ;  /* 0x000000012e2e9824 */ /* 0x100fe200078e0a05 */
[----:B------:R-:W-:Y:S01]  /*3590*/  ISETP.GT.U32.AND P5, PT, R5, R52, PT ;  /* 0x000000340500720c */ /* 0x000fe20003fa4070 */
[--C-:B------:R-:W-:Y:S01]  /*35a0*/  @!P4 IMAD.IADD R48, R48, 0x1, -R5.reuse ;  /* 0x000000013030c824 */ /* 0x100fe200078e0a05 */
[----:B------:R-:W-:Y:S01]  /*35b0*/  ISETP.GE.AND P4, PT, R55, RZ, PT ;  /* 0x000000ff3700720c */ /* 0x000fe20003f86270 */
[----:B------:R-:W-:Y:S01]  /*35c0*/  @!P6 IMAD.IADD R54, R54, 0x1, -R5 ;  /* 0x000000013636e824 */ /* 0x000fe200078e0a05 */
[C---:B------:R-:W-:Y:S01]  /*35d0*/  ISETP.GT.U32.AND P1, PT, R5.reuse, R46, PT ;  /* 0x0000002e0500720c */ /* 0x040fe20003f24070 */
[----:B------:R-:W-:Y:S01]  /*35e0*/  IMAD.MOV.U32 R58, RZ, RZ, R48 ;  /* 0x000000ffff3a7224 */ /* 0x000fe200078e0030 */
[----:B------:R-:W-:Y:S02]  /*35f0*/  IABS R48, R45 ;  /* 0x0000002d00307213 */ /* 0x000fe40000000000 */
[----:B------:R-:W-:Y:S01]  /*3600*/  ISETP.GT.U32.AND P6, PT, R5, R54, PT ;  /* 0x000000360500720c */ /* 0x000fe20003fc4070 */
[----:B------:R-:W-:Y:S01]  /*3610*/  @!P2 IMAD.MOV R58, RZ, RZ, -R58 ;  /* 0x000000ffff3aa224 */ /* 0x000fe200078e0a3a */
[----:B------:R-:W-:Y:S01]  /*3620*/  ISETP.GE.AND P2, PT, R45, RZ, PT ;  /* 0x000000ff2d00720c */ /* 0x000fe20003f46270 */
[----:B------:R-:W-:Y:S01]  /*3630*/  IMAD.HI.U32 R45, R9, R48, RZ ;  /* 0x00000030092d7227 */ /* 0x000fe200078e00ff */
[----:B------:R-:W-:-:S02]  /*3640*/  LOP3.LUT R53, R6, 0x28, RZ, 0xfc, !PT ;  /* 0x0000002806357812 */ /* 0x000fc400078efcff */
[----:B------:R-:W-:Y:S01]  /*3650*/  IABS R50, R47 ;  /* 0x0000002f00327213 */ /* 0x000fe20000000000 */
[----:B------:R-:W-:Y:S01]  /*3660*/  IMAD.MOV R49, RZ, RZ, -R45 ;  /* 0x000000ffff317224 */ /* 0x000fe200078e0a2d */
[----:B------:R-:W-:Y:S01]  /*3670*/  IABS R66, R53 ;  /* 0x0000003500427213 */ /* 0x000fe20000000000 */
[----:B------:R-:W-:-:S04]  /*3680*/  IMAD.HI.U32 R45, R9, R56, RZ ;  /* 0x00000038092d7227 */ /* 0x000fc800078e00ff */
[----:B------:R-:W-:Y:S01]  /*3690*/  @!P1 IMAD.IADD R46, R46, 0x1, -R5 ;  /* 0x000000012e2e9824 */ /* 0x000fe200078e0a05 */
[----:B------:R-:W-:Y:S01]  /*36a0*/  ISETP.GE.AND P1, PT, R51, RZ, PT ;  /* 0x000000ff3300720c */ /* 0x000fe20003f26270 */
[----:B------:R-:W-:Y:S02]  /*36b0*/  IMAD.MOV R45, RZ, RZ, -R45 ;  /* 0x000000ffff2d7224 */ /* 0x000fe400078e0a2d */
[--C-:B------:R-:W-:Y:S01]  /*36c0*/  @!P6 IMAD.IADD R54, R54, 0x1, -R5.reuse ;  /* 0x000000013636e824 */ /* 0x100fe200078e0a05 */
[----:B------:R-:W-:Y:S01]  /*36d0*/  ISETP.GE.AND P6, PT, R53, RZ, PT ;  /* 0x000000ff3500720c */ /* 0x000fe20003fc6270 */
[----:B------:R-:W-:Y:S01]  /*36e0*/  IMAD.MOV.U32 R64, RZ, RZ, R46 ;  /* 0x000000ffff407224 */ /* 0x000fe200078e002e */
[C---:B------:R-:W-:Y:S01]  /*36f0*/  LOP3.LUT R53, R6.reuse, 0x24, RZ, 0xfc, !PT ;  /* 0x0000002406357812 */ /* 0x040fe200078efcff */
[----:B------:R-:W-:Y:S01]  /*3700*/  IMAD R46, R5, R45, R56 ;  /* 0x0000002d052e7224 */ /* 0x000fe200078e0238 */
[----:B------:R-:W-:Y:S01]  /*3710*/  LOP3.LUT R56, R6, 0x18, RZ, 0xfc, !PT ;  /* 0x0000001806387812 */ /* 0x000fe200078efcff */
[----:B------:R-:W-:Y:S01]  /*3720*/  IMAD.MOV.U32 R68, RZ, RZ, R54 ;  /* 0x000000ffff447224 */ /* 0x000fe200078e0036 */
[----:B------:R-:W-:Y:S01]  /*3730*/  IABS R78, R53 ;  /* 0x00000035004e7213 */ /* 0x000fe20000000000 */
[----:B------:R-:W-:Y:S01]  /*3740*/  @!P5 IMAD.IADD R52, R52, 0x1, -R5 ;  /* 0x000000013434d824 */ /* 0x000fe200078e0a05 */
[----:B------:R-:W-:Y:S01]  /*3750*/  ISETP.GE.AND P5, PT, R47, RZ, PT ;  /* 0x000000ff2f00720c */ /* 0x000fe20003fa6270 */
[----:B------:R-:W-:Y:S01]  /*3760*/  @!P4 IMAD.MOV R68, RZ, RZ, -R68 ;  /* 0x000000ffff44c224 */ /* 0x000fe200078e0a44 */
[C---:B------:R-:W-:Y:S01]  /*3770*/  ISETP.GT.U32.AND P4, PT, R5.reuse, R46, PT ;  /* 0x0000002e0500720c */ /* 0x040fe20003f84070 */
[----:B------:R-:W-:Y:S01]  /*3780*/  IMAD R48, R5, R49, R48 ;  /* 0x0000003105307224 */ /* 0x000fe200078e0230 */
[----:B------:R-:W-:Y:S01]  /*3790*/  IABS R84, R56 ;  /* 0x0000003800547213 */ /* 0x000fe20000000000 */
[----:B------:R-:W-:Y:S01]  /*37a0*/  IMAD.MOV.U32 R62, RZ, RZ, R52 ;  /* 0x000000ffff3e7224 */ /* 0x000fe200078e0034 */
[----:B------:R-:W-:Y:S01]  /*37b0*/  LOP3.LUT R54, R6, 0x20, RZ, 0xfc, !PT ;  /* 0x0000002006367812 */ /* 0x000fe200078efcff */
[----:B------:R-:W-:-:S03]  /*37c0*/  IMAD.HI.U32 R45, R9, R78, RZ ;  /* 0x0000004e092d7227 */ /* 0x000fc600078e00ff */
[----:B------:R-:W-:Y:S01]  /*37d0*/  IABS R80, R54 ;  /* 0x0000003600507213 */ /* 0x000fe20000000000 */
[----:B------:R-:W-:Y:S01]  /*37e0*/  @!P3 IMAD.MOV R62, RZ, RZ, -R62 ;  /* 0x000000ffff3eb224 */ /* 0x000fe200078e0a3e */
[----:B------:R-:W-:Y:S01]  /*37f0*/  ISETP.GT.U32.AND P3, PT, R5, R48, PT ;  /* 0x000000300500720c */ /* 0x000fe20003f64070 */
[----:B------:R-:W-:-:S04]  /*3800*/  IMAD.HI.U32 R47, R9, R50, RZ ;  /* 0x00000032092f7227 */ /* 0x000fc800078e00ff */
[----:B------:R-:W-:Y:S02]  /*3810*/  @!P4 IMAD.IADD R46, R46, 0x1, -R5 ;  /* 0x000000012e2ec824 */ /* 0x000fe400078e0a05 */
[----:B------:R-:W-:Y:S02]  /*3820*/  IMAD.MOV R51, RZ, RZ, -R45 ;  /* 0x000000ffff337224 */ /* 0x000fe400078e0a2d */
[----:B------:R-:W-:Y:S01]  /*3830*/  IMAD.MOV R47, RZ, RZ, -R47 ;  /* 0x000000ffff2f7224 */ /* 0x000fe200078e0a2f */
[C---:B------:R-:W-:Y:S01]  /*3840*/  ISETP.GT.U32.AND P4, PT, R5.reuse, R46, PT ;  /* 0x0000002e0500720c */ /* 0x040fe20003f84070 */
[C---:B------:R-:W-:Y:S01]  /*3850*/  IMAD R78, R5.reuse, R51, R78 ;  /* 0x00000033054e7224 */ /* 0x040fe200078e024e */
[----:B------:R-:W-:Y:S01]  /*3860*/  LEA.HI R51, R154, R4, RZ, 0x1b ;  /* 0x000000049a337211 */ /* 0x000fe200078fd8ff */
[----:B------:R-:W-:Y:S02]  /*3870*/  @!P3 IMAD.IADD R48, R48, 0x1, -R5 ;  /* 0x000000013030b824 */ /* 0x000fe400078e0a05 */
[----:B------:R-:W-:-:S02]  /*3880*/  IMAD R50, R5, R47, R50 ;  /* 0x0000002f05327224 */ /* 0x000fc400078e0232 */
[----:B------:R-:W-:Y:S01]  /*3890*/  IMAD.HI.U32 R47, R9, R66, RZ ;  /* 0x00000042092f7227 */ /* 0x000fe200078e00ff */
[----:B------:R-:W-:-:S03]  /*38a0*/  ISETP.GT.U32.AND P3, PT, R5, R48, PT ;  /* 0x000000300500720c */ /* 0x000fc60003f64070 */
[----:B------:R-:W-:Y:S02]  /*38b0*/  IMAD.MOV R47, RZ, RZ, -R47 ;  /* 0x000000ffff2f7224 */ /* 0x000fe400078e0a2f */
[----:B------:R-:W-:Y:S01]  /*38c0*/  @!P4 IMAD.IADD R46, R46, 0x1, -R5 ;  /* 0x000000012e2ec824 */ /* 0x000fe200078e0a05 */
[C---:B------:R-:W-:Y:S01]  /*38d0*/  ISETP.GT.U32.AND P4, PT, R5.reuse, R78, PT ;  /* 0x0000004e0500720c */ /* 0x040fe20003f84070 */
[----:B------:R-:W-:Y:S01]  /*38e0*/  IMAD R52, R5, R47, R66 ;  /* 0x0000002f05347224 */ /* 0x000fe200078e0242 */
[----:B------:R-:W-:Y:S01]  /*38f0*/  LOP3.LUT R66, R6, 0xc, RZ, 0xfc, !PT ;  /* 0x0000000c06427812 */ /* 0x000fe200078efcff */
[----:B------:R-:W-:-:S03]  /*3900*/  IMAD.HI.U32 R45, R9, R84, RZ ;  /* 0x00000054092d7227 */ /* 0x000fc600078e00ff */
[----:B------:R-:W-:Y:S01]  /*3910*/  IABS R90, R66 ;  /* 0x00000042005a7213 */ /* 0x000fe20000000000 */
[----:B------:R-:W-:Y:S01]  /*3920*/  @!P3 IMAD.IADD R48, R48, 0x1, -R5 ;  /* 0x000000013030b824 */ /* 0x000fe200078e0a05 */
[C---:B------:R-:W-:Y:S01]  /*3930*/  ISETP.GT.U32.AND P3, PT, R5.reuse, R52, PT ;  /* 0x000000340500720c */ /* 0x040fe20003f64070 */
[----:B------:R-:W-:Y:S02]  /*3940*/  IMAD.MOV R45, RZ, RZ, -R45 ;  /* 0x000000ffff2d7224 */ /* 0x000fe400078e0a2d */
[----:B------:R-:W-:Y:S02]  /*3950*/  IMAD.MOV.U32 R70, RZ, RZ, R48 ;  /* 0x000000ffff467224 */ /* 0x000fe400078e0030 */
[----:B------:R-:W-:Y:S02]  /*3960*/  @!P4 IMAD.IADD R78, R78, 0x1, -R5 ;  /* 0x000000014e4ec824 */ /* 0x000fe400078e0a05 */
[C---:B------:R-:W-:Y:S02]  /*3970*/  IMAD R84, R5.reuse, R45, R84 ;  /* 0x0000002d05547224 */ /* 0x040fe400078e0254 */
[----:B------:R-:W-:Y:S01]  /*3980*/  @!P2 IMAD.MOV R70, RZ, RZ, -R70 ;  /* 0x000000ffff46a224 */ /* 0x000fe200078e0a46 */
[----:B------:R-:W-:Y:S01]  /*3990*/  ISETP.GT.U32.AND P4, PT, R5, R78, PT ;  /* 0x0000004e0500720c */ /* 0x000fe20003f84070 */
[----:B------:R-:W-:-:S04]  /*39a0*/  IMAD.HI.U32 R47, R9, R80, RZ ;  /* 0x00000050092f7227 */ /* 0x000fc800078e00ff */
[----:B------:R-:W-:Y:S01]  /*39b0*/  @!P3 IMAD.IADD R52, R52, 0x1, -R5 ;  /* 0x000000013434b824 */ /* 0x000fe200078e0a05 */
[----:B------:R-:W-:Y:S01]  /*39c0*/  ISETP.GE.AND P3, PT, R54, RZ, PT ;  /* 0x000000ff3600720c */ /* 0x000fe20003f66270 */
[----:B------:R-:W-:Y:S02]  /*39d0*/  IMAD.MOV R47, RZ, RZ, -R47 ;  /* 0x000000ffff2f7224 */ /* 0x000fe400078e0a2f */
[----:B------:R-:W-:Y:S01]  /*39e0*/  IMAD.HI.U32 R45, R9, R88, RZ ;  /* 0x00000058092d7227 */ /* 0x000fe200078e00ff */
[----:B------:R-:W-:-:S03]  /*39f0*/  ISETP.GT.U32.AND P2, PT, R5, R52, PT ;  /* 0x000000340500720c */ /* 0x000fc60003f44070 */
[----:B------:R-:W-:Y:S01]  /*3a00*/  @!P4 IMAD.IADD R78, R78, 0x1, -R5 ;  /* 0x000000014e4ec824 */ /* 0x000fe200078e0a05 */
[C---:B------:R-:W-:Y:S01]  /*3a10*/  ISETP.GT.U32.AND P4, PT, R5.reuse, R84, PT ;  /* 0x000000540500720c */ /* 0x040fe20003f84070 */
[C---:B------:R-:W-:Y:S02]  /*3a20*/  IMAD R80, R5.reuse, R47, R80 ;  /* 0x0000002f05507224 */ /* 0x040fe400078e0250 */
[----:B------:R-:W-:Y:S02]  /*3a30*/  IMAD.MOV R45, RZ, RZ, -R45 ;  /* 0x000000ffff2d7224 */ /* 0x000fe400078e0a2d */
[----:B------:R-:W-:Y:S01]  /*3a40*/  @!P0 IMAD.MOV R64, RZ, RZ, -R64 ;  /* 0x000000ffff408224 */ /* 0x000fe200078e0a40 */
[C---:B------:R-:W-:Y:S01]  /*3a50*/  ISETP.GT.U32.AND P0, PT, R5.reuse, R50, PT ;  /* 0x000000320500720c */ /* 0x040fe20003f04070 */
[C---:B------:R-:W-:Y:S02]  /*3a60*/  IMAD R88, R5.reuse, R45, R88 ;  /* 0x0000002d05587224 */ /* 0x040fe400078e0258 */
[----:B------:R-:W-:Y:S01]  /*3a70*/  @!P2 IMAD.IADD R52, R52, 0x1, -R5 ;  /* 0x000000013434a824 */ /* 0x000fe200078e0a05 */
[----:B------:R-:W-:Y:S01]  /*3a80*/  ISETP.GT.U32.AND P2, PT, R5, R80, PT ;  /* 0x000000500500720c */ /* 0x000fe20003f44070 */
[----:B------:R-:W-:-:S04]  /*3a90*/  IMAD.HI.U32 R49, R9, R86, RZ ;  /* 0x0000005609317227 */ /* 0x000fc800078e00ff */
[----:B------:R-:W-:Y:S01]  /*3aa0*/  @!P4 IMAD.IADD R84, R84, 0x1, -R5 ;  /* 0x000000015454c824 */ /* 0x000fe200078e0a05 */
[----:B------:R-:W-:Y:S01]  /*3ab0*/  ISETP.GT.U32.AND P4, PT, R5, R88, PT ;  /* 0x000000580500720c */ /* 0x000fe20003f84070 */
[----:B------:R-:W-:-:S04]  /*3ac0*/  IMAD.HI.U32 R47, R9, R90, RZ ;  /* 0x0000005a092f7227 */ /* 0x000fc800078e00ff */
[----:B------:R-:W-:Y:S02]  /*3ad0*/  IMAD.MOV R49, RZ, RZ, -R49 ;  /* 0x000000ffff317224 */ /* 0x000fe400078e0a31 */
[----:B------:R-:W-:Y:S02]  /*3ae0*/  @!P2 IMAD.IADD R80, R80, 0x1, -R5 ;  /* 0x000000015050a824 */ /* 0x000fe400078e0a05 */
[----:B------:R-:W-:Y:S02]  /*3af0*/  VIADD R55, R51, 0xfc ;  /* 0x000000fc33377836 */ /* 0x000fe40000000000 */
[----:B------:R-:W-:Y:S02]  /*3b00*/  IMAD.MOV R47, RZ, RZ, -R47 ;  /* 0x000000ffff2f7224 */ /* 0x000fe400078e0a2f */
[----:B------:R-:W-:-:S04]  /*3b10*/  IMAD.HI.U32 R48, R9, R92, RZ ;  /* 0x0000005c09307227 */ /* 0x000fc800078e00ff */
[C---:B------:R-:W-:Y:S02]  /*3b20*/  IMAD R86, R5.reuse, R49, R86 ;  /* 0x0000003105567224 */ /* 0x040fe400078e0256 */
[--C-:B------:R-:W-:Y:S01]  /*3b30*/  @!P4 IMAD.IADD R88, R88, 0x1, -R5.reuse ;  /* 0x000000015858c824 */ /* 0x100fe200078e0a05 */
[C---:B------:R-:W-:Y:S01]  /*3b40*/  ISETP.GT.U32.AND P4, PT, R5.reuse, R80, PT ;  /* 0x000000500500720c */ /* 0x040fe20003f84070 */
[C---:B------:R-:W-:Y:S01]  /*3b50*/  IMAD R90, R5.reuse, R47, R90 ;  /* 0x0000002f055a7224 */ /* 0x040fe200078e025a */
[----:B------:R-:W-:Y:S01]  /*3b60*/  IABS R47, R55 ;  /* 0x00000037002f7213 */ /* 0x000fe20000000000 */
[----:B------:R-:W-:Y:S01]  /*3b70*/  IMAD.MOV R48, RZ, RZ, -R48 ;  /* 0x000000ffff307224 */ /* 0x000fe200078e0a30 */
[C---:B------:R-:W-:Y:S01]  /*3b80*/  ISETP.GT.U32.AND P2, PT, R5.reuse, R86, PT ;  /* 0x000000560500720c */ /* 0x040fe20003f44070 */
[----:B------:R-:W-:Y:S02]  /*3b90*/  @!P0 IMAD.IADD R50, R50, 0x1, -R5 ;  /* 0x0000000132328824 */ /* 0x000fe400078e0a05 */
[----:B------:R-:W-:-:S02]  /*3ba0*/  IMAD R92, R5, R48, R92 ;  /* 0x00000030055c7224 */ /* 0x000fc400078e025c */
[----:B------:R-:W-:Y:S01]  /*3bb0*/  IMAD.HI.U32 R45, R9, R94, RZ ;  /* 0x0000005e092d7227 */ /* 0x000fe200078e00ff */
[----:B------:R-:W-:-:S03]  /*3bc0*/  ISETP.GT.U32.AND P0, PT, R5, R50, PT ;  /* 0x000000320500720c */ /* 0x000fc60003f04070 */
[----:B------:R-:W-:Y:S02]  /*3bd0*/  VIADD R57, R51, 0xdc ;  /* 0x000000dc33397836 */ /* 0x000fe40000000000 */
[----:B------:R-:W-:Y:S02]  /*3be0*/  IMAD.MOV.U32 R48, RZ, RZ, R47 ;  /* 0x000000ffff307224 */ /* 0x000fe400078e002f */
[----:B------:R-:W-:Y:S01]  /*3bf0*/  IMAD.MOV R47, RZ, RZ, -R45 ;  /* 0x000000ffff2f7224 */ /* 0x000fe200078e0a2d */
[----:B------:R-:W-:Y:S01]  /*3c00*/  IABS R54, R57 ;  /* 0x0000003900367213 */ /* 0x000fe20000000000 */
[----:B------:R-:W-:-:S04]  /*3c10*/  IMAD.HI.U32 R45, R9, R48, RZ ;  /* 0x00000030092d7227 */ /* 0x000fc800078e00ff */
[C---:B------:R-:W-:Y:S02]  /*3c20*/  IMAD R94, R5.reuse, R47, R94 ;  /* 0x0000002f055e7224 */ /* 0x040fe400078e025e */
[----:B------:R-:W-:Y:S01]  /*3c30*/  @!P4 IMAD.IADD R80, R80, 0x1, -R5 ;  /* 0x000000015050c824 */ /* 0x000fe200078e0a05 */
[----:B------:R-:W-:Y:S01]  /*3c40*/  ISETP.GT.U32.AND P4, PT, R5, R92, PT ;  /* 0x0000005c0500720c */ /* 0x000fe20003f84070 */
[----:B------:R-:W-:Y:S02]  /*3c50*/  IMAD.MOV R47, RZ, RZ, -R45 ;  /* 0x000000ffff2f7224 */ /* 0x000fe400078e0a2d */
[----:B------:R-:W-:Y:S02]  /*3c60*/  VIADD R59, R51, 0xbc ;  /* 0x000000bc333b7836 */ /* 0x000fe40000000000 */
[----:B------:R-:W-:-:S03]  /*3c70*/  IMAD.HI.U32 R45, R9, R54, RZ ;  /* 0x00000036092d7227 */ /* 0x000fc600078e00ff */
[----:B------:R-:W-:Y:S01]  /*3c80*/  IABS R49, R59 ;  /* 0x0000003b00317213 */ /* 0x000fe20000000000 */
[----:B------:R-:W-:Y:S01]  /*3c90*/  @!P2 IMAD.IADD R86, R86, 0x1, -R5 ;  /* 0x000000015656a824 */ /* 0x000fe200078e0a05 */
[C---:B------:R-:W-:Y:S01]  /*3ca0*/  ISETP.GT.U32.AND P2, PT, R5.reuse, R90, PT ;  /* 0x0000005a0500720c */ /* 0x040fe20003f44070 */
[----:B------:R-:W-:Y:S02]  /*3cb0*/  IMAD.MOV.U32 R74, RZ, RZ, R46 ;  /* 0x000000ffff4a7224 */ /* 0x000fe400078e002e */
[----:B------:R-:W-:Y:S02]  /*3cc0*/  IMAD R46, R5, R47, R48 ;  /* 0x0000002f052e7224 */ /* 0x000fe400078e0230 */
[----:B------:R-:W-:Y:S02]  /*3cd0*/  IMAD.MOV R48, RZ, RZ, -R45 ;  /* 0x000000ffff307224 */ /* 0x000fe400078e0a2d */
[----:B------:R-:W-:Y:S01]  /*3ce0*/  @!P0 IMAD.IADD R50, R50, 0x1, -R5 ;  /* 0x0000000132328824 */ /* 0x000fe200078e0a05 */
[----:B------:R-:W-:Y:S01]  /*3cf0*/  ISETP.GE.AND P0, PT, R53, RZ, PT ;  /* 0x000000ff3500720c */ /* 0x000fe20003f06270 */
[----:B------:R-:W-:Y:S01]  /*3d00*/  @!P1 IMAD.MOV R74, RZ, RZ, -R74 ;  /* 0x000000ffff4a9224 */ /* 0x000fe200078e0a4a */
[C---:B------:R-:W-:Y:S01]  /*3d10*/  ISETP.GT.U32.AND P1, PT, R5.reuse, R84, PT ;  /* 0x000000540500720c */ /* 0x040fe20003f24070 */
[----:B------:R-:W-:-:S02]  /*3d20*/  IMAD R48, R5, R48, R54 ;  /* 0x0000003005307224 */ /* 0x000fc400078e0236 */
[----:B------:R-:W-:Y:S02]  /*3d30*/  IMAD.MOV.U32 R72, RZ, RZ, R50 ;  /* 0x000000ffff487224 */ /* 0x000fe400078e0032 */
[----:B------:R-:W-:Y:S02]  /*3d40*/  IMAD.MOV.U32 R50, RZ, RZ, R49 ;  /* 0x000000ffff327224 */ /* 0x000fe400078e0031 */
[----:B------:R-:W-:Y:S01]  /*3d50*/  @!P4 IMAD.IADD R92, R92, 0x1, -R5 ;  /* 0x000000015c5cc824 */ /* 0x000fe200078e0a05 */
[----:B------:R-:W-:Y:S01]  /*3d60*/  ISETP.GT.U32.AND P4, PT, R5, R48, PT ;  /* 0x000000300500720c */ /* 0x000fe20003f84070 */
[----:B------:R-:W-:Y:S02]  /*3d70*/  VIADD R61, R51, 0x9c ;  /* 0x0000009c333d7836 */ /* 0x000fe40000000000 */
[----:B------:R-:W-:Y:S01]  /*3d80*/  @!P5 IMAD.MOV R72, RZ, RZ, -R72 ;  /* 0x000000ffff48d224 */ /* 0x000fe200078e0a48 */
[----:B------:R-:W-:Y:S01]  /*3d90*/  ISETP.GT.U32.AND P5, PT, R5, R86, PT ;  /* 0x000000560500720c */ /* 0x000fe20003fa4070 */
[----:B------:R-:W-:Y:S01]  /*3da0*/  IMAD.HI.U32 R45, R9, R50, RZ ;  /* 0x00000032092d7227 */ /* 0x000fe200078e00ff */
[----:B------:R-:W-:-:S03]  /*3db0*/  IABS R53, R61 ;  /* 0x0000003d00357213 */ /* 0x000fc60000000000 */
[----:B------:R-:W-:Y:S02]  /*3dc0*/  @!P2 IMAD.IADD R90, R90, 0x1, -R5 ;  /* 0x000000015a5aa824 */ /* 0x000fe400078e0a05 */
[----:B------:R-:W-:Y:S02]  /*3dd0*/  IMAD.MOV R45, RZ, RZ, -R45 ;  /* 0x000000ffff2d7224 */ /* 0x000fe400078e0a2d */
[----:B------:R-:W-:Y:S01]  /*3de0*/  @!P1 IMAD.IADD R84, R84, 0x1, -R5 ;  /* 0x0000000154549824 */ /* 0x000fe200078e0a05 */
[C---:B------:R-:W-:Y:S01]  /*3df0*/  ISETP.GT.U32.AND P2, PT, R5.reuse, R90, PT ;  /* 0x0000005a0500720c */ /* 0x040fe20003f44070 */
[----:B------:R-:W-:Y:S01]  /*3e00*/  IMAD.MOV.U32 R76, RZ, RZ, R52 ;  /* 0x000000ffff4c7224 */ /* 0x000fe200078e0034 */
[C---:B------:R-:W-:Y:S01]  /*3e10*/  ISETP.GT.U32.AND P1, PT, R5.reuse, R94, PT ;  /* 0x0000005e0500720c */ /* 0x040fe20003f24070 */
[----:B------:R-:W-:Y:S02]  /*3e20*/  IMAD R50, R5, R45, R50 ;  /* 0x0000002d05327224 */ /* 0x000fe400078e0232 */
[----:B------:R-:W-:-:S02]  /*3e30*/  IMAD.MOV.U32 R52, RZ, RZ, R53 ;  /* 0x000000ffff347224 */ /* 0x000fc400078e0035 */
[----:B------:R-:W-:Y:S01]  /*3e40*/  @!P6 IMAD.MOV R76, RZ, RZ, -R76 ;  /* 0x000000ffff4ce224 */ /* 0x000fe200078e0a4c */
[C---:B------:R-:W-:Y:S01]  /*3e50*/  ISETP.GT.U32.AND P6, PT, R5.reuse, R88, PT ;  /* 0x000000580500720c */ /* 0x040fe20003fc4070 */
[--C-:B------:R-:W-:Y:S01]  /*3e60*/  @!P4 IMAD.IADD R48, R48, 0x1, -R5.reuse ;  /* 0x000000013030c824 */ /* 0x100fe200078e0a05 */
[C---:B------:R-:W-:Y:S01]  /*3e70*/  ISETP.GT.U32.AND P4, PT, R5.reuse, R50, PT ;  /* 0x000000320500720c */ /* 0x040fe20003f84070 */
[----:B------:R-:W-:Y:S01]  /*3e80*/  @!P5 IMAD.IADD R86, R86, 0x1, -R5 ;  /* 0x000000015656d824 */ /* 0x000fe200078e0a05 */
[----:B------:R-:W-:Y:S01]  /*3e90*/  ISETP.GT.U32.AND P5, PT, R5, R46, PT ;  /* 0x0000002e0500720c */ /* 0x000fe20003fa4070 */
[----:B------:R-:W-:-:S04]  /*3ea0*/  IMAD.HI.U32 R47, R9, R52, RZ ;  /* 0x00000034092f7227 */ /* 0x000fc800078e00ff */
[----:B------:R-:W-:Y:S02]  /*3eb0*/  IMAD.MOV R47, RZ, RZ, -R47 ;  /* 0x000000ffff2f7224 */ /* 0x000fe400078e0a2f */
[--C-:B------:R-:W-:Y:S01]  /*3ec0*/  @!P2 IMAD.IADD R90, R90, 0x1, -R5.reuse ;  /* 0x000000015a5aa824 */ /* 0x100fe200078e0a05 */
[----:B------:R-:W-:Y:S01]  /*3ed0*/  ISETP.GE.AND P2, PT, R63, RZ, PT ;  /* 0x000000ff3f00720c */ /* 0x000fe20003f46270 */
[----:B------:R-:W-:Y:S01]  /*3ee0*/  @!P1 IMAD.IADD R94, R94, 0x1, -R5 ;  /* 0x000000015e5e9824 */ /* 0x000fe200078e0a05 */
[----:B------:R-:W-:Y:S01]  /*3ef0*/  ISETP.GE.AND P1, PT, R65, RZ, PT ;  /* 0x000000ff4100720c */ /* 0x000fe20003f26270 */
[----:B------:R-:W-:Y:S02]  /*3f00*/  IMAD R52, R5, R47, R52 ;  /* 0x0000002f05347224 */ /* 0x000fe400078e0234 */
[C---:B------:R-:W-:Y:S02]  /*3f10*/  VIADD R63, R51.reuse, 0x7c ;  /* 0x0000007c333f7836 */ /* 0x040fe40000000000 */
[----:B------:R-:W-:-:S02]  /*3f20*/  VIADD R65, R51, 0x5c ;  /* 0x0000005c33417836 */ /* 0x000fc40000000000 */
[--C-:B------:R-:W-:Y:S01]  /*3f30*/  @!P6 IMAD.IADD R88, R88, 0x1, -R5.reuse ;  /* 0x000000015858e824 */ /* 0x100fe200078e0a05 */
[----:B------:R-:W-:Y:S01]  /*3f40*/  ISETP.GE.AND P6, PT, R56, RZ, PT ;  /* 0x000000ff3800720c */ /* 0x000fe20003fc6270 */
[----:B------:R-:W-:Y:S01]  /*3f50*/  VIADD R67, R51, 0x3c ;  /* 0x0000003c33437836 */ /* 0x000fe20000000000 */
[----:B------:R-:W-:Y:S01]  /*3f60*/  IABS R54, R63 ;  /* 0x0000003f00367213 */ /* 0x000fe20000000000 */
[--C-:B------:R-:W-:Y:S01]  /*3f70*/  @!P4 IMAD.IADD R50, R50, 0x1, -R5.reuse ;  /* 0x000000013232c824 */ /* 0x100fe200078e0a05 */
[----:B------:R-:W-:Y:S01]  /*3f80*/  IABS R56, R65 ;  /* 0x0000004100387213 */ /* 0x000fe20000000000 */
[----:B------:R-:W-:Y:S01]  /*3f90*/  @!P5 IMAD.IADD R46, R46, 0x1, -R5 ;  /* 0x000000012e2ed824 */ /* 0x000fe200078e0a05 */
[----:B------:R-:W-:Y:S01]  /*3fa0*/  ISETP.GT.U32.AND P4, PT, R5, R52, PT ;  /* 0x000000340500720c */ /* 0x000fe20003f84070 */
[----:B------:R-:W-:Y:S01]  /*3fb0*/  @!P0 IMAD.MOV R78, RZ, RZ, -R78 ;  /* 0x000000ffff4e8224 */ /* 0x000fe200078e0a4e */
[----:B------:R-:W-:Y:S01]  /*3fc0*/  ISETP.GE.AND P5, PT, R66, RZ, PT ;  /* 0x000000ff4200720c */ /* 0x000fe20003fa6270 */
[----:B------:R-:W-:Y:S01]  /*3fd0*/  VIADD R51, R51, 0x1c ;  /* 0x0000001c33337836 */ /* 0x000fe20000000000 */
[----:B------:R-:W-:Y:S01]  /*3fe0*/  IABS R66, R67 ;  /* 0x0000004300427213 */ /* 0x000fe20000000000 */
[----:B------:R-:W-:Y:S01]  /*3ff0*/  IMAD.HI.U32 R45, R9, R54, RZ ;  /* 0x00000036092d7227 */ /* 0x000fe200078e00ff */
[----:B------:R-:W-:-:S02]  /*4000*/  ISETP.GT.U32.AND P0, PT, R5, R92, PT ;  /* 0x0000005c0500720c */ /* 0x000fc40003f04070 */
[----:B------:R-:W-:Y:S01]  /*4010*/  IABS R82, R51 ;  /* 0x0000003300527213 */ /* 0x000fe20000000000 */
[----:B------:R-:W-:-:S04]  /*4020*/  IMAD.HI.U32 R47, R9, R56, RZ ;  /* 0x00000038092f7227 */ /* 0x000fc800078e00ff */
[----:B------:R-:W-:Y:S01]  /*4030*/  @!P3 IMAD.MOV R80, RZ, RZ, -R80 ;  /* 0x000000ffff50b224 */ /* 0x000fe200078e0a50 */
[----:B------:R-:W-:Y:S01]  /*4040*/  ISETP.GT.U32.AND P3, PT, R5, R94, PT ;  /* 0x0000005e0500720c */ /* 0x000fe20003f64070 */
[----:B------:R-:W-:-:S04]  /*4050*/  IMAD.HI.U32 R49, R9, R66, RZ ;  /* 0x0000004209317227 */ /* 0x000fc800078e00ff */
[----:B------:R-:W-:Y:S02]  /*4060*/  IMAD.MOV R45, RZ, RZ, -R45 ;  /* 0x000000ffff2d7224 */ /* 0x000fe400078e0a2d */
[----:B------:R-:W-:Y:S02]  /*4070*/  IMAD.MOV R47, RZ, RZ, -R47 ;  /* 0x000000ffff2f7224 */ /* 0x000fe400078e0a2f */
[----:B------:R-:W-:Y:S02]  /*4080*/  IMAD.MOV R49, RZ, RZ, -R49 ;  /* 0x000000ffff317224 */ /* 0x000fe400078e0a31 */
[C---:B------:R-:W-:Y:S01]  /*4090*/  IMAD R54, R5.reuse, R45, R54 ;  /* 0x0000002d05367224 */ /* 0x040fe200078e0236 */
[----:B------:R-:W-:Y:S01]  /*40a0*/  SHF.R.S32.HI R45, RZ, 0x2, R154 ;  /* 0x00000002ff2d7819 */ /* 0x000fe2000001149a */
[C---:B------:R-:W-:Y:S02]  /*40b0*/  IMAD R56, R5.reuse, R47, R56 ;  /* 0x0000002f05387224 */ /* 0x040fe400078e0238 */
[----:B------:R-:W-:Y:S01]  /*40c0*/  @!P4 IMAD.IADD R52, R52, 0x1, -R5 ;  /* 0x000000013434c824 */ /* 0x000fe200078e0a05 */
[----:B------:R-:W-:Y:S01]  /*40d0*/  ISETP.GT.U32.AND P4, PT, R5, R46, PT ;  /* 0x0000002e0500720c */ /* 0x000fe20003f84070 */
[----:B------:R-:W-:Y:S01]  /*40e0*/  IMAD.HI.U32 R53, R9, R82, RZ ;  /* 0x0000005209357227 */ /* 0x000fe200078e00ff */
[----:B------:R-:W-:-:S03]  /*40f0*/  SGXT R45, R45, 0x1 ;  /* 0x000000012d2d781a */ /* 0x000fc60000000200 */
[----:B------:R-:W-:Y:S01]  /*4100*/  IMAD R66, R5, R49, R66 ;  /* 0x0000003105427224 */ /* 0x000fe200078e0242 */
[----:B------:R-:W-:Y:S01]  /*4110*/  LOP3.LUT R98, R45, 0x90, RZ, 0xc0, !PT ;  /* 0x000000902d627812 */ /* 0x000fe200078ec0ff */
[----:B------:R-:W-:Y:S01]  /*4120*/  @!P2 IMAD.MOV R86, RZ, RZ, -R86 ;  /* 0x000000ffff56a224 */ /* 0x000fe200078e0a56 */
[C---:B------:R-:W-:Y:S01]  /*4130*/  ISETP.GT.U32.AND P2, PT, R5.reuse, R48, PT ;  /* 0x000000300500720c */ /* 0x040fe20003f44070 */
[----:B------:R-:W-:Y:S01]  /*4140*/  @!P1 IMAD.MOV R88, RZ, RZ, -R88 ;  /* 0x000000ffff589224 */ /* 0x000fe200078e0a58 */
[C---:B------:R-:W-:Y:S01]  /*4150*/  ISETP.GT.U32.AND P1, PT, R5.reuse, R50, PT ;  /* 0x000000320500720c */ /* 0x040fe20003f24070 */
[----:B------:R-:W-:Y:S01]  /*4160*/  @!P5 IMAD.MOV R90, RZ, RZ, -R90 ;  /* 0x000000ffff5ad224 */ /* 0x000fe200078e0a5a */
[C---:B------:R-:W-:Y:S01]  /*4170*/  ISETP.GT.U32.AND P5, PT, R5.reuse, R54, PT ;  /* 0x000000360500720c */ /* 0x040fe20003fa4070 */
[----:B------:R-:W-:Y:S01]  /*4180*/  @!P0 IMAD.IADD R92, R92, 0x1, -R5 ;  /* 0x000000015c5c8824 */ /* 0x000fe200078e0a05 */
[----:B------:R-:W-:Y:S01]  /*4190*/  ISETP.GT.U32.AND P0, PT, R5, R56, PT ;  /* 0x000000380500720c */ /* 0x000fe20003f04070 */
[----:B------:R-:W-:-:S04]  /*41a0*/  IMAD.HI.U32 R9, R9, R96, RZ ;  /* 0x0000006009097227 */ /* 0x000fc800078e00ff */
[----:B------:R-:W-:Y:S02]  /*41b0*/  IMAD.MOV R53, RZ, RZ, -R53 ;  /* 0x000000ffff357224 */ /* 0x000fe400078e0a35 */
[----:B------:R-:W-:Y:S01]  /*41c0*/  @!P3 IMAD.IADD R94, R94, 0x1, -R5 ;  /* 0x000000015e5eb824 */ /* 0x000fe200078e0a05 */
[C---:B------:R-:W-:Y:S01]  /*41d0*/  ISETP.GT.U32.AND P3, PT, R5.reuse, R66, PT ;  /* 0x000000420500720c */ /* 0x040fe20003f64070 */
[----:B------:R-:W-:Y:S02]  /*41e0*/  IMAD.MOV R9, RZ, RZ, -R9 ;  /* 0x000000ffff097224 */ /* 0x000fe400078e0a09 */
[C---:B------:R-:W-:Y:S02]  /*41f0*/  IMAD R82, R5.reuse, R53, R82 ;  /* 0x0000003505527224 */ /* 0x040fe400078e0252 */
[C---:B------:R-:W-:Y:S02]  /*4200*/  IMAD R96, R5.reuse, R9, R96 ;  /* 0x0000000905607224 */ /* 0x040fe400078e0260 */
[--C-:B------:R-:W-:Y:S01]  /*4210*/  @!P4 IMAD.IADD R46, R46, 0x1, -R5.reuse ;  /* 0x000000012e2ec824 */ /* 0x100fe200078e0a05 */
[C---:B------:R-:W-:Y:S01]  /*4220*/  ISETP.GT.U32.AND P4, PT, R5.reuse, R82, PT ;  /* 0x000000520500720c */ /* 0x040fe20003f84070 */
[--C-:B------:R-:W-:Y:S01]  /*4230*/  @!P2 IMAD.IADD R48, R48, 0x1, -R5.reuse ;  /* 0x000000013030a824 */ /* 0x100fe200078e0a05 */
[C---:B------:R-:W-:Y:S01]  /*4240*/  ISETP.GT.U32.AND P2, PT, R5.reuse, R96, PT ;  /* 0x000000600500720c */ /* 0x040fe20003f44070 */
[----:B------:R-:W-:Y:S01]  /*4250*/  @!P6 IMAD.MOV R84, RZ, RZ, -R84 ;  /* 0x000000ffff54e224 */ /* 0x000fe200078e0a54 */
[----:B------:R-:W-:Y:S01]  /*4260*/  ISETP.GT.U32.AND P6, PT, R5, R52, PT ;  /* 0x000000340500720c */ /* 0x000fe20003fc4070 */
[--C-:B------:R-:W-:Y:S01]  /*4270*/  @!P1 IMAD.IADD R50, R50, 0x1, -R5.reuse ;  /* 0x0000000132329824 */ /* 0x100fe200078e0a05 */
[----:B------:R-:W-:Y:S01]  /*4280*/  ISETP.GE.AND P1, PT, R69, RZ, PT ;  /* 0x000000ff4500720c */ /* 0x000fe20003f26270 */
        /* <DEDUP_REMOVED lines=9> */
[----:B------:R-:W-:Y:S01]  /*4320*/  ISETP.GT.U32.AND P2, PT, R5, R56, PT ;  /* 0x000000380500720c */ /* 0x000fe20003f44070 */
[----:B------:R-:W-:Y:S01]  /*4330*/  @!P6 IMAD.IADD R52, R52, 0x1, -R5 ;  /* 0x000000013434e824 */ /* 0x000fe200078e0a05 */
[----:B------:R-:W-:Y:S01]  /*4340*/  ISETP.GE.AND P6, PT, R55, RZ, PT ;  /* 0x000000ff3700720c */ /* 0x000fe20003fc6270 */
[----:B------:R-:W-:Y:S01]  /*4350*/  @!P1 IMAD.MOV R92, RZ, RZ, -R92 ;  /* 0x000000ffff5c9224 */ /* 0x000fe200078e0a5c */
[C---:B------:R-:W-:Y:S01]  /*4360*/  ISETP.GT.U32.AND P1, PT, R5.reuse, R54, PT ;  /* 0x000000360500720c */ /* 0x040fe20003f24070 */
[----:B------:R-:W-:Y:S01]  /*4370*/  @!P5 IMAD.MOV R94, RZ, RZ, -R94 ;  /* 0x000000ffff5ed224 */ /* 0x000fe200078e0a5e */
[C---:B------:R-:W-:Y:S01]  /*4380*/  ISETP.GT.U32.AND P5, PT, R5.reuse, R66, PT ;  /* 0x000000420500720c */ /* 0x040fe20003fa4070 */
[----:B------:R-:W-:Y:S01]  /*4390*/  @!P0 IMAD.MOV R48, RZ, RZ, -R48 ;  /* 0x000000ffff308224 */ /* 0x000fe200078e0a30 */
[C---:B------:R-:W-:Y:S01]  /*43a0*/  ISETP.GT.U32.AND P0, PT, R5.reuse, R82, PT ;  /* 0x000000520500720c */ /* 0x040fe20003f04070 */
[----:B------:R-:W-:Y:S01]  /*43b0*/  @!P3 IMAD.MOV R50, RZ, RZ, -R50 ;  /* 0x000000ffff32b224 */ /* 0x000fe200078e0a32 */
[----:B------:R-:W-:Y:S01]  /*43c0*/  ISETP.GT.U32.AND P3, PT, R5, R96, PT ;  /* 0x000000600500720c */ /* 0x000fe20003f64070 */
[----:B------:R-:W-:-:S02]  /*43d0*/  @!P4 IMAD.MOV R52, RZ, RZ, -R52 ;  /* 0x000000ffff34c224 */ /* 0x000fc400078e0a34 */
[--C-:B------:R-:W-:Y:S01]  /*43e0*/  @!P2 IMAD.IADD R56, R56, 0x1, -R5.reuse ;  /* 0x000000013838a824 */ /* 0x100fe200078e0a05 */
[----:B------:R-:W-:Y:S01]  /*43f0*/  ISETP.GE.AND P2, PT, R67, RZ, PT ;  /* 0x000000ff4300720c */ /* 0x000fe20003f46270 */
[----:B------:R-:W-:Y:S01]  /*4400*/  @!P6 IMAD.MOV R46, RZ, RZ, -R46 ;  /* 0x000000ffff2ee224 */ /* 0x000fe200078e0a2e */
[----:B------:R-:W-:Y:S01]  /*4410*/  ISETP.GE.AND P6, PT, R63, RZ, PT ;  /* 0x000000ff3f00720c */ /* 0x000fe20003fc6270 */
[--C-:B------:R-:W-:Y:S01]  /*4420*/  @!P1 IMAD.IADD R54, R54, 0x1, -R5.reuse ;  /* 0x0000000136369824 */ /* 0x100fe200078e0a05 */
[----:B------:R-:W-:Y:S01]  /*4430*/  ISETP.GE.AND P1, PT, R65, RZ, PT ;  /* 0x000000ff4100720c */ /* 0x000fe20003f26270 */
[--C-:B------:R-:W-:Y:S01]  /*4440*/  @!P5 IMAD.IADD R66, R66, 0x1, -R5.reuse ;  /* 0x000000014242d824 */ /* 0x100fe200078e0a05 */
[----:B------:R-:W-:Y:S01]  /*4450*/  ISETP.GE.AND P5, PT, R51, RZ, PT ;  /* 0x000000ff3300720c */ /* 0x000fe20003fa6270 */
[--C-:B------:R-:W-:Y:S01]  /*4460*/  @!P0 IMAD.IADD R82, R82, 0x1, -R5.reuse ;  /* 0x0000000152528824 */ /* 0x100fe200078e0a05 */
[----:B------:R-:W-:Y:S01]  /*4470*/  ISETP.GE.AND P0, PT, R6, RZ, PT ;  /* 0x000000ff0600720c */ /* 0x000fe20003f06270 */
[----:B------:R-:W-:Y:S01]  /*4480*/  @!P3 IMAD.IADD R96, R96, 0x1, -R5 ;  /* 0x000000016060b824 */ /* 0x000fe200078e0a05 */
[----:B------:R-:W-:Y:S01]  /*4490*/  ISETP.NE.AND P3, PT, R3, RZ, PT ;  /* 0x000000ff0300720c */ /* 0x000fe20003f65270 */
[----:B------:R-:W-:Y:S01]  /*44a0*/  IMAD.SHL.U32 R9, R154, 0x20, RZ ;  /* 0x000000209a097824 */ /* 0x000fe200078e00ff */
[----:B------:R-:W-:Y:S01]  /*44b0*/  LOP3.LUT R3, RZ, R3, RZ, 0x33, !PT ;  /* 0x00000003ff037212 */ /* 0x000fe200078e33ff */
[----:B------:R-:W-:-:S02]  /*44c0*/  @!P2 IMAD.MOV R66, RZ, RZ, -R66 ;  /* 0x000000ffff42a224 */ /* 0x000fc400078e0a42 */
[----:B------:R-:W-:Y:S01]  /*44d0*/  @!P6 IMAD.MOV R54, RZ, RZ, -R54 ;  /* 0x000000ffff36e224 */ /* 0x000fe200078e0a36 */
[C---:B------:R-:W-:Y:S01]  /*44e0*/  SEL R7, R3.reuse, R7, !P3 ;  /* 0x0000000703077207 */ /* 0x040fe20005800000 */
[----:B------:R-:W-:Y:S01]  /*44f0*/  @!P1 IMAD.MOV R56, RZ, RZ, -R56 ;  /* 0x000000ffff389224 */ /* 0x000fe200078e0a38 */
[C---:B------:R-:W-:Y:S01]  /*4500*/  SEL R8, R3.reuse, R8, !P3 ;  /* 0x0000000803087207 */ /* 0x040fe20005800000 */
[----:B------:R-:W-:Y:S01]  /*4510*/  @!P5 IMAD.MOV R82, RZ, RZ, -R82 ;  /* 0x000000ffff52d224 */ /* 0x000fe200078e0a52 */
[C---:B------:R-:W-:Y:S01]  /*4520*/  SEL R46, R3.reuse, R46, !P3 ;  /* 0x0000002e032e7207 */ /* 0x040fe20005800000 */
[----:B------:R-:W-:Y:S01]  /*4530*/  @!P0 IMAD.MOV R96, RZ, RZ, -R96 ;  /* 0x000000ffff608224 */ /* 0x000fe200078e0a60 */
[----:B------:R-:W-:Y:S01]  /*4540*/  SEL R2, R3, R2, !P3 ;  /* 0x0000000203027207 */ /* 0x000fe20005800000 */
[----:B------:R-:W-:Y:S01]  /*4550*/  IMAD R194, R7, UR4, RZ ;  /* 0x0000000407c27c24 */ /* 0x000fe2000f8e02ff */
[C---:B------:R-:W-:Y:S01]  /*4560*/  SEL R10, R3.reuse, R10, !P3 ;  /* 0x0000000a030a7207 */ /* 0x040fe20005800000 */
[----:B------:R-:W-:Y:S01]  /*4570*/  IMAD R198, R8, UR4, RZ ;  /* 0x0000000408c67c24 */ /* 0x000fe2000f8e02ff */
[C---:B------:R-:W-:Y:S01]  /*4580*/  SEL R11, R3.reuse, R11, !P3 ;  /* 0x0000000b030b7207 */ /* 0x040fe20005800000 */
[----:B------:R-:W-:Y:S01]  /*4590*/  IMAD R46, R46, UR4, RZ ;  /* 0x000000042e2e7c24 */ /* 0x000fe2000f8e02ff */
[C---:B------:R-:W-:Y:S01]  /*45a0*/  SEL R12, R3.reuse, R12, !P3 ;  /* 0x0000000c030c7207 */ /* 0x040fe20005800000 */
[----:B------:R-:W-:Y:S01]  /*45b0*/  IMAD R196, R2, UR4, RZ ;  /* 0x0000000402c47c24 */ /* 0x000fe2000f8e02ff */
[C---:B------:R-:W-:Y:S01]  /*45c0*/  SEL R16, R3.reuse, R16, !P3 ;  /* 0x0000001003107207 */ /* 0x040fe20005800000 */
[----:B------:R-:W-:Y:S01]  /*45d0*/  IMAD R10, R10, UR4, RZ ;  /* 0x000000040a0a7c24 */ /* 0x000fe2000f8e02ff */
[----:B------:R-:W-:Y:S01]  /*45e0*/  SEL R15, R3, R15, !P3 ;  /* 0x0000000f030f7207 */ /* 0x000fe20005800000 */
        /* <DEDUP_REMOVED lines=111> */
[----:B------:R-:W-:Y:S01]  /*4ce0*/  SHF.R.S32.HI R191, RZ, 0x1f, R46 ;  /* 0x0000001fffbf7819 */ /* 0x000fe2000001142e */
[----:B------:R-:W-:Y:S01]  /*4cf0*/  IMAD R82, R82, UR4, RZ ;  /* 0x0000000452527c24 */ /* 0x000fe2000f8e02ff */
[----:B------:R-:W-:Y:S01]  /*4d00*/  IADD3 R192, P4, R46, UR10, RZ ;  /* 0x0000000a2ec07c10 */ /* 0x000fe2000ff9e0ff */
[----:B------:R-:W-:Y:S01]  /*4d10*/  IMAD R3, R92, UR4, RZ ;  /* 0x000000045c037c24 */ /* 0x000fe2000f8e02ff */
[----:B------:R-:W-:Y:S01]  /*4d20*/  SHF.R.S32.HI R193, RZ, 0x1f, R194 ;  /* 0x0000001fffc17819 */ /* 0x000fe200000114c2 */
[----:B------:R-:W-:Y:S01]  /*4d30*/  IMAD R8, R96, UR4, RZ ;  /* 0x0000000460087c24 */ /* 0x000fe2000f8e02ff */
[----:B------:R-:W-:Y:S01]  /*4d40*/  SHF.R.S32.HI R197, RZ, 0x1f, R198 ;  /* 0x0000001fffc57819 */ /* 0x000fe200000114c6 */
[----:B------:R-:W-:Y:S01]  /*4d50*/  UIADD3 UR4, UR6, 0x2000, URZ ;  /* 0x0000200006047890 */ /* 0x000fe2000fffe03f */
[----:B------:R-:W-:-:S02]  /*4d60*/  IADD3 R194, P6, R194, UR10, RZ ;  /* 0x0000000ac2c27c10 */ /* 0x000fc4000ffde0ff */
[----:B------:R-:W-:Y:S02]  /*4d70*/  CS2R R46, SRZ ;  /* 0x00000000002e7805 */ /* 0x000fe4000001ff00 */
[----:B------:R-:W-:Y:S01]  /*4d80*/  SHF.R.S32.HI R195, RZ, 0x1f, R196 ;  /* 0x0000001fffc37819 */ /* 0x000fe200000114c4 */
[----:B------:R-:W-:Y:S01]  /*4d90*/  USHF.R.U32.HI UR4, URZ, 0x4, UR4 ;  /* 0x000000043f047899 */ /* 0x000fe20008011604 */
[----:B------:R-:W-:Y:S02]  /*4da0*/  IADD3 R198, P3, R198, UR10, RZ ;  /* 0x0000000ac6c67c10 */ /* 0x000fe4000ff7e0ff */
[----:B------:R-:W-:Y:S02]  /*4db0*/  CS2R R86, SRZ ;  /* 0x0000000000567805 */ /* 0x000fe4000001ff00 */
[----:B------:R-:W-:Y:S01]  /*4dc0*/  IADD3 R196, P5, R196, UR10, RZ ;  /* 0x0000000ac4c47c10 */ /* 0x000fe2000ffbe0ff */
[----:B------:R-:W-:Y:S01]  /*4dd0*/  USGXT.U32 UR4, UR4, 0xe ;  /* 0x0000000e0404789a */ /* 0x000fe20008000000 */
[----:B------:R-:W-:-:S02]  /*4de0*/  SHF.R.S32.HI R199, RZ, 0x1f, R10 ;  /* 0x0000001fffc77819 */ /* 0x000fc4000001140a */
[----:B------:R-:W-:Y:S02]  /*4df0*/  CS2R R88, SRZ ;  /* 0x0000000000587805 */ /* 0x000fe4000001ff00 */
[----:B------:R-:W-:Y:S02]  /*4e00*/  IADD3 R200, P2, R10, UR10, RZ ;  /* 0x0000000a0ac87c10 */ /* 0x000fe4000ff5e0ff */
[----:B------:R-:W-:Y:S02]  /*4e10*/  CS2R R90, SRZ ;  /* 0x00000000005a7805 */ /* 0x000fe4000001ff00 */
[----:B------:R-:W-:Y:S02]  /*4e20*/  SHF.R.S32.HI R201, RZ, 0x1f, R11 ;  /* 0x0000001fffc97819 */ /* 0x000fe4000001140b */
[----:B------:R-:W-:Y:S02]  /*4e30*/  CS2R R92, SRZ ;  /* 0x00000000005c7805 */ /* 0x000fe4000001ff00 */
[----:B------:R-:W-:-:S02]  /*4e40*/  IADD3 R202, P1, R11, UR10, RZ ;  /* 0x0000000a0bca7c10 */ /* 0x000fc4000ff3e0ff */
[----:B------:R-:W-:Y:S02]  /*4e50*/  CS2R R94, SRZ ;  /* 0x00000000005e7805 */ /* 0x000fe4000001ff00 */
[----:B------:R-:W-:Y:S02]  /*4e60*/  SHF.R.S32.HI R203, RZ, 0x1f, R12 ;  /* 0x0000001fffcb7819 */ /* 0x000fe4000001140c */
[----:B------:R-:W-:Y:S02]  /*4e70*/  CS2R R96, SRZ ;  /* 0x0000000000607805 */ /* 0x000fe4000001ff00 */
[----:B------:R-:W-:Y:S02]  /*4e80*/  IADD3 R204, P0, R12, UR10, RZ ;  /* 0x0000000a0ccc7c10 */ /* 0x000fe4000ff1e0ff */
[----:B------:R-:W-:Y:S02]  /*4e90*/  IADD3.X R191, R191, UR11, RZ, P4, !PT ;  /* 0x0000000bbfbf7c10 */ /* 0x000fe4000a7fe4ff */
[----:B------:R-:W-:-:S02]  /*4ea0*/  SHF.R.S32.HI R205, RZ, 0x1f, R16 ;  /* 0x0000001fffcd7819 */ /* 0x000fc40000011410 */
[----:B------:R-:W-:Y:S02]  /*4eb0*/  IADD3 R206, P4, R16, UR10, RZ ;  /* 0x0000000a10ce7c10 */ /* 0x000fe4000ff9e0ff */
[----:B------:R-:W-:Y:S02]  /*4ec0*/  IADD3.X R193, R193, UR11, RZ, P6, !PT ;  /* 0x0000000bc1c17c10 */ /* 0x000fe4000b7fe4ff */
[----:B------:R-:W-:Y:S02]  /*4ed0*/  IADD3.X R197, R197, UR11, RZ, P3, !PT ;  /* 0x0000000bc5c57c10 */ /* 0x000fe40009ffe4ff */
[----:B------:R-:W-:Y:S02]  /*4ee0*/  SHF.R.S32.HI R207, RZ, 0x1f, R48 ;  /* 0x0000001fffcf7819 */ /* 0x000fe40000011430 */
[----:B------:R-:W-:Y:S02]  /*4ef0*/  IADD3 R208, P6, R48, UR10, RZ ;  /* 0x0000000a30d07c10 */ /* 0x000fe4000ffde0ff */
[----:B------:R-:W-:-:S02]  /*4f00*/  CS2R R48, SRZ ;  /* 0x0000000000307805 */ /* 0x000fc4000001ff00 */
[----:B------:R-:W-:Y:S02]  /*4f10*/  IADD3.X R195, R195, UR11, RZ, P5, !PT ;  /* 0x0000000bc3c37c10 */ /* 0x000fe4000affe4ff */
[----:B------:R-:W-:Y:S02]  /*4f20*/  SHF.R.S32.HI R211, RZ, 0x1f, R15 ;  /* 0x0000001fffd37819 */ /* 0x000fe4000001140f */
[----:B------:R-:W-:Y:S02]  /*4f30*/  IADD3 R212, P3, R15, UR10, RZ ;  /* 0x0000000a0fd47c10 */ /* 0x000fe4000ff7e0ff */
[----:B------:R-:W-:Y:S02]  /*4f40*/  IADD3.X R199, R199, UR11, RZ, P2, !PT ;  /* 0x0000000bc7c77c10 */ /* 0x000fe400097fe4ff */
[----:B------:R-:W-:Y:S02]  /*4f50*/  SHF.R.S32.HI R209, RZ, 0x1f, R13 ;  /* 0x0000001fffd17819 */ /* 0x000fe4000001140d */
[----:B------:R-:W-:-:S02]  /*4f60*/  IADD3 R210, P5, R13, UR10, RZ ;  /* 0x0000000a0dd27c10 */ /* 0x000fc4000ffbe0ff */
[----:B------:R-:W-:Y:S02]  /*4f70*/  SHF.R.S32.HI R213, RZ, 0x1f, R14 ;  /* 0x0000001fffd57819 */ /* 0x000fe4000001140e */
[----:B------:R-:W-:Y:S02]  /*4f80*/  IADD3 R214, P2, R14, UR10, RZ ;  /* 0x0000000a0ed67c10 */ /* 0x000fe4000ff5e0ff */
[----:B------:R-:W-:Y:S02]  /*4f90*/  IADD3.X R201, R201, UR11, RZ, P1, !PT ;  /* 0x0000000bc9c97c10 */ /* 0x000fe40008ffe4ff */
[----:B------:R-:W-:Y:S02]  /*4fa0*/  SHF.R.S32.HI R215, RZ, 0x1f, R18 ;  /* 0x0000001fffd77819 */ /* 0x000fe40000011412 */
[----:B------:R-:W-:Y:S02]  /*4fb0*/  IADD3 R216, P1, R18, UR10, RZ ;  /* 0x0000000a12d87c10 */ /* 0x000fe4000ff3e0ff */
[----:B------:R-:W-:-:S02]  /*4fc0*/  IADD3.X R203, R203, UR11, RZ, P0, !PT ;  /* 0x0000000bcbcb7c10 */ /* 0x000fc400087fe4ff */
[----:B------:R-:W-:Y:S02]  /*4fd0*/  SHF.R.S32.HI R217, RZ, 0x1f, R17 ;  /* 0x0000001fffd97819 */ /* 0x000fe40000011411 */
[----:B------:R-:W-:Y:S02]  /*4fe0*/  IADD3 R218, P0, R17, UR10, RZ ;  /* 0x0000000a11da7c10 */ /* 0x000fe4000ff1e0ff */
[----:B------:R-:W-:Y:S02]  /*4ff0*/  IADD3.X R205, R205, UR11, RZ, P4, !PT ;  /* 0x0000000bcdcd7c10 */ /* 0x000fe4000a7fe4ff */
[----:B------:R-:W-:Y:S02]  /*5000*/  SHF.R.S32.HI R219, RZ, 0x1f, R19 ;  /* 0x0000001fffdb7819 */ /* 0x000fe40000011413 */
[----:B------:R-:W-:Y:S02]  /*5010*/  IADD3 R220, P4, R19, UR10, RZ ;  /* 0x0000000a13dc7c10 */ /* 0x000fe4000ff9e0ff */
[----:B------:R-:W-:-:S02]  /*5020*/  IADD3.X R207, R207, UR11, RZ, P6, !PT ;  /* 0x0000000bcfcf7c10 */ /* 0x000fc4000b7fe4ff */
[----:B------:R-:W-:Y:S02]  /*5030*/  IADD3.X R211, R211, UR11, RZ, P3, !PT ;  /* 0x0000000bd3d37c10 */ /* 0x000fe40009ffe4ff */
[----:B------:R-:W-:Y:S02]  /*5040*/  SHF.R.S32.HI R221, RZ, 0x1f, R20 ;  /* 0x0000001fffdd7819 */ /* 0x000fe40000011414 */
[----:B------:R-:W-:Y:S02]  /*5050*/  IADD3 R222, P6, R20, UR10, RZ ;  /* 0x0000000a14de7c10 */ /* 0x000fe4000ffde0ff */
[----:B------:R-:W-:Y:S02]  /*5060*/  IADD3.X R209, R209, UR11, RZ, P5, !PT ;  /* 0x0000000bd1d17c10 */ /* 0x000fe4000affe4ff */
[----:B------:R-:W-:Y:S02]  /*5070*/  SHF.R.S32.HI R225, RZ, 0x1f, R21 ;  /* 0x0000001fffe17819 */ /* 0x000fe40000011415 */
[----:B------:R-:W-:-:S02]  /*5080*/  IADD3 R226, P3, R21, UR10, RZ ;  /* 0x0000000a15e27c10 */ /* 0x000fc4000ff7e0ff */
[----:B------:R-:W-:Y:S02]  /*5090*/  IADD3.X R213, R213, UR11, RZ, P2, !PT ;  /* 0x0000000bd5d57c10 */ /* 0x000fe400097fe4ff */
[----:B------:R-:W-:Y:S02]  /*50a0*/  SHF.R.S32.HI R223, RZ, 0x1f, R50 ;  /* 0x0000001fffdf7819 */ /* 0x000fe40000011432 */
[----:B------:R-:W-:Y:S02]  /*50b0*/  IADD3 R224, P5, R50, UR10, RZ ;  /* 0x0000000a32e07c10 */ /* 0x000fe4000ffbe0ff */
[----:B------:R-:W-:Y:S02]  /*50c0*/  CS2R R50, SRZ ;  /* 0x0000000000327805 */ /* 0x000fe4000001ff00 */
[----:B------:R-:W-:Y:S02]  /*50d0*/  SHF.R.S32.HI R227, RZ, 0x1f, R22 ;  /* 0x0000001fffe37819 */ /* 0x000fe40000011416 */
[----:B------:R-:W-:-:S02]  /*50e0*/  IADD3 R228, P2, R22, UR10, RZ ;  /* 0x0000000a16e47c10 */ /* 0x000fc4000ff5e0ff */
        /* <DEDUP_REMOVED lines=10> */
[----:B------:R-:W-:Y:S02]  /*5190*/  IADD3.X R221, R221, UR11, RZ, P6, !PT ;  /* 0x0000000bdddd7c10 */ /* 0x000fe4000b7fe4ff */
[----:B------:R-:W-:-:S02]  /*51a0*/  IADD3.X R225, R225, UR11, RZ, P3, !PT ;  /* 0x0000000be1e17c10 */ /* 0x000fc40009ffe4ff */
[----:B------:R-:W-:Y:S02]  /*51b0*/  SHF.R.S32.HI R235, RZ, 0x1f, R26 ;  /* 0x0000001fffeb7819 */ /* 0x000fe4000001141a */
[----:B------:R-:W-:Y:S02]  /*51c0*/  IADD3 R236, P6, R26, UR10, RZ ;  /* 0x0000000a1aec7c10 */ /* 0x000fe4000ffde0ff */
[----:B------:R-:W-:Y:S02]  /*51d0*/  IADD3.X R223, R223, UR11, RZ, P5, !PT ;  /* 0x0000000bdfdf7c10 */ /* 0x000fe4000affe4ff */
[----:B------:R-:W-:Y:S02]  /*51e0*/  SHF.R.S32.HI R239, RZ, 0x1f, R52 ;  /* 0x0000001fffef7819 */ /* 0x000fe40000011434 */
[----:B------:R-:W-:Y:S02]  /*51f0*/  IADD3 R240, P3, R52, UR10, RZ ;  /* 0x0000000a34f07c10 */ /* 0x000fe4000ff7e0ff */
[----:B------:R-:W-:-:S02]  /*5200*/  CS2R R52, SRZ ;  /* 0x0000000000347805 */ /* 0x000fc4000001ff00 */
        /* <DEDUP_REMOVED lines=9> */
[----:B------:R-:W-:Y:S02]  /*52a0*/  CS2R R28, SRZ ;  /* 0x00000000001c7805 */ /* 0x000fe4000001ff00 */
[----:B------:R-:W-:Y:S02]  /*52b0*/  IADD3.X R231, R231, UR11, RZ, P0, !PT ;  /* 0x0000000be7e77c10 */ /* 0x000fe400087fe4ff */
[----:B------:R-:W-:-:S02]  /*52c0*/  SHF.R.S32.HI R245, RZ, 0x1f, R30 ;  /* 0x0000001ffff57819 */ /* 0x000fc4000001141e */
[----:B------:R-:W-:Y:S02]  /*52d0*/  IADD3 R246, P0, R30, UR10, RZ ;  /* 0x0000000a1ef67c10 */ /* 0x000fe4000ff1e0ff */
[----:B------:R-:W-:Y:S02]  /*52e0*/  IADD3.X R233, R233, UR11, RZ, P4, !PT ;  /* 0x0000000be9e97c10 */ /* 0x000fe4000a7fe4ff */
[----:B------:R-:W-:Y:S02]  /*52f0*/  SHF.R.S32.HI R247, RZ, 0x1f, R31 ;  /* 0x0000001ffff77819 */ /* 0x000fe4000001141f */
[----:B------:R-:W-:Y:S02]  /*5300*/  IADD3 R248, P4, R31, UR10, RZ ;  /* 0x0000000a1ff87c10 */ /* 0x000fe4000ff9e0ff */
[----:B------:R-:W-:Y:S02]  /*5310*/  CS2R R30, SRZ ;  /* 0x00000000001e7805 */ /* 0x000fe4000001ff00 */
[----:B------:R-:W-:-:S02]  /*5320*/  IADD3.X R235, R235, UR11, RZ, P6, !PT ;  /* 0x0000000bebeb7c10 */ /* 0x000fc4000b7fe4ff */
[----:B------:R-:W-:Y:S02]  /*5330*/  IADD3.X R239, R239, UR11, RZ, P3, !PT ;  /* 0x0000000befef7c10 */ /* 0x000fe40009ffe4ff */
[----:B------:R-:W-:Y:S02]  /*5340*/  SHF.R.S32.HI R249, RZ, 0x1f, R32 ;  /* 0x0000001ffff97819 */ /* 0x000fe40000011420 */
[----:B------:R-:W-:Y:S02]  /*5350*/  IADD3 R250, P6, R32, UR10, RZ ;  /* 0x0000000a20fa7c10 */ /* 0x000fe4000ffde0ff */
[----:B------:R-:W-:Y:S02]  /*5360*/  IADD3.X R237, R237, UR11, RZ, P5, !PT ;  /* 0x0000000beded7c10 */ /* 0x000fe4000affe4ff */
[----:B------:R-:W-:Y:S02]  /*5370*/  IADD3 R11, P3, R34, UR10, RZ ;  /* 0x0000000a220b7c10 */ /* 0x000fe4000ff7e0ff */
[----:B------:R-:W-:-:S02]  /*5380*/  IADD3.X R241, R241, UR11, RZ, P2, !PT ;  /* 0x0000000bf1f17c10 */ /* 0x000fc400097fe4ff */
[----:B------:R-:W-:Y:S01]  /*5390*/  SHF.R.S32.HI R251, RZ, 0x1f, R33 ;  /* 0x0000001ffffb7819 */ /* 0x000fe20000011421 */
[----:B------:R0:W-:Y:S01]  /*53a0*/  STL [R1+0x204], R11 ;  /* 0x0002040b01007387 */ /* 0x0001e20000100800 */
[----:B------:R-:W-:Y:S02]  /*53b0*/  IADD3 R252, P5, R33, UR10, RZ ;  /* 0x0000000a21fc7c10 */ /* 0x000fe4000ffbe0ff */
[----:B------:R-:W-:Y:S02]  /*53c0*/  CS2R R32, SRZ ;  /* 0x0000000000207805 */ /* 0x000fe4000001ff00 */
[----:B------:R-:W-:Y:S02]  /*53d0*/  IADD3 R12, P2, R54, UR10, RZ ;  /* 0x0000000a360c7c10 */ /* 0x000fe4000ff5e0ff */
[----:B------:R-:W-:Y:S02]  /*53e0*/  IADD3.X R243, R243, UR11, RZ, P1, !PT ;  /* 0x0000000bf3f37c10 */ /* 0x000fe40008ffe4ff */
[----:B------:R-:W-:Y:S01]  /*53f0*/  LOP3.LUT R152, R98, 0xf60, R9, 0xf8, !PT ;  /* 0x00000f6062987812 */ /* 0x000fe200078ef809 */
[----:B------:R1:W-:Y:S01]  /*5400*/  STL [R1+0x20c], R12 ;  /* 0x00020c0c01007387 */ /* 0x0003e20000100800 */
[----:B------:R-:W-:-:S02]  /*5410*/  IADD3 R13, P1, R35, UR10, RZ ;  /* 0x0000000a230d7c10 */ /* 0x000fc4000ff3e0ff */
[----:B------:R-:W-:Y:S02]  /*5420*/  CS2R R98, SRZ ;  /* 0x0000000000627805 */ /* 0x000fe4000001ff00 */
[----:B------:R-:W-:Y:S02]  /*5430*/  IADD3.X R245, R245, UR11, RZ, P0, !PT ;  /* 0x0000000bf5f57c10 */ /* 0x000fe400087fe4ff */
[----:B------:R-:W-:Y:S01]  /*5440*/  SHF.R.S32.HI R9, RZ, 0x1f, R34 ;  /* 0x0000001fff097819 */ /* 0x000fe20000011422 */
[----:B------:R2:W-:Y:S01]  /*5450*/  STL [R1+0x214], R13 ;  /* 0x0002140d01007387 */ /* 0x0005e20000100800 */
[----:B------:R-:W-:Y:S02]  /*5460*/  IADD3 R14, P0, R36, UR10, RZ ;  /* 0x0000000a240e7c10 */ /* 0x000fe4000ff1e0ff */
[----:B------:R-:W-:Y:S02]  /*5470*/  IADD3.X R247, R247, UR11, RZ, P4, !PT ;  /* 0x0000000bf7f77c10 */ /* 0x000fe4000a7fe4ff */
[----:B------:R-:W-:Y:S01]  /*5480*/  IADD3 R15, P4, R37, UR10, RZ ;  /* 0x0000000a250f7c10 */ /* 0x000fe2000ff9e0ff */
[----:B------:R3:W-:Y:S01]  /*5490*/  STL [R1+0x21c], R14 ;  /* 0x00021c0e01007387 */ /* 0x0007e20000100800 */
[----:B------:R-:W-:-:S02]  /*54a0*/  IADD3.X R249, R249, UR11, RZ, P6, !PT ;  /* 0x0000000bf9f97c10 */ /* 0x000fc4000b7fe4ff */
[----:B------:R-:W-:Y:S01]  /*54b0*/  IADD3 R16, P6, R38, UR10, RZ ;  /* 0x0000000a26107c10 */ /* 0x000fe2000ffde0ff */
[----:B------:R4:W-:Y:S01]  /*54c0*/  STL [R1+0x224], R15 ;  /* 0x0002240f01007387 */ /* 0x0009e20000100800 */
[----:B------:R-:W-:Y:S02]  /*54d0*/  IADD3.X R251, R251, UR11, RZ, P5, !PT ;  /* 0x0000000bfbfb7c10 */ /* 0x000fe4000affe4ff */
[----:B------:R-:W-:Y:S01]  /*54e0*/  IADD3 R18, P5, R39, UR10, RZ ;  /* 0x0000000a27127c10 */ /* 0x000fe2000ffbe0ff */
[----:B------:R-:W-:Y:S01]  /*54f0*/  STL [R1+0x22c], R16 ;  /* 0x00022c1001007387 */ /* 0x000fe20000100800 */
[----:B------:R-:W-:Y:S02]  /*5500*/  IADD3.X R17, R9, UR11, RZ, P3, !PT ;  /* 0x0000000b09117c10 */ /* 0x000fe40009ffe4ff */
[----:B------:R-:W-:Y:S01]  /*5510*/  SHF.R.S32.HI R10, RZ, 0x1f, R54 ;  /* 0x0000001fff0a7819 */ /* 0x000fe20000011436 */
[----:B------:R5:W-:Y:S01]  /*5520*/  STL [R1+0x234], R18 ;  /* 0x0002341201007387 */ /* 0x000be20000100800 */
[----:B0-----:R-:W-:-:S02]  /*5530*/  SHF.R.S32.HI R11, RZ, 0x1f, R35 ;  /* 0x0000001fff0b7819 */ /* 0x001fc40000011423 */
[----:B------:R-:W-:Y:S02]  /*5540*/  CS2R R34, SRZ ;  /* 0x0000000000227805 */ /* 0x000fe4000001ff00 */
[----:B-1----:R-:W-:Y:S01]  /*5550*/  SHF.R.S32.HI R12, RZ, 0x1f, R36 ;  /* 0x0000001fff0c7819 */ /* 0x002fe20000011424 */
[----:B------:R0:W-:Y:S01]  /*5560*/  STL [R1+0x200], R17 ;  /* 0x0002001101007387 */ /* 0x0001e20000100800 */
[----:B--2---:R-:W-:Y:S02]  /*5570*/  SHF.R.S32.HI R13, RZ, 0x1f, R37 ;  /* 0x0000001fff0d7819 */ /* 0x004fe40000011425 */
[----:B------:R-:W-:Y:S02]  /*5580*/  CS2R R36, SRZ ;  /* 0x0000000000247805 */ /* 0x000fe4000001ff00 */
[----:B---3--:R-:W-:Y:S02]  /*5590*/  SHF.R.S32.HI R14, RZ, 0x1f, R38 ;  /* 0x0000001fff0e7819 */ /* 0x008fe40000011426 */
[----:B------:R-:W-:-:S02]  /*55a0*/  CS2R R54, SRZ ;  /* 0x0000000000367805 */ /* 0x000fc4000001ff00 */
[----:B----4-:R-:W-:Y:S02]  /*55b0*/  SHF.R.S32.HI R15, RZ, 0x1f, R39 ;  /* 0x0000001fff0f7819 */ /* 0x010fe40000011427 */
[----:B------:R-:W-:Y:S02]  /*55c0*/  CS2R R38, SRZ ;  /* 0x0000000000267805 */ /* 0x000fe4000001ff00 */
[----:B-----5:R-:W-:Y:S02]  /*55d0*/  IADD3 R18, P3, R40, UR10, RZ ;  /* 0x0000000a28127c10 */ /* 0x020fe4000ff7e0ff */
[----:B------:R-:W-:Y:S02]  /*55e0*/  SHF.R.S32.HI R16, RZ, 0x1f, R40 ;  /* 0x0000001fff107819 */ /* 0x000fe40000011428 */
[----:B0-----:R-:W-:Y:S01]  /*55f0*/  IADD3.X R17, R10, UR11, RZ, P2, !PT ;  /* 0x0000000b0a117c10 */ /* 0x001fe200097fe4ff */
[----:B------:R0:W-:Y:S01]  /*5600*/  STL [R1+0x23c], R18 ;  /* 0x00023c1201007387 */ /* 0x0001e20000100800 */
[----:B------:R-:W-:-:S02]  /*5610*/  SHF.R.S32.HI R9, RZ, 0x1f, R41 ;  /* 0x0000001fff097819 */ /* 0x000fc40000011429 */
[----:B------:R-:W-:Y:S01]  /*5620*/  SHF.R.S32.HI R10, RZ, 0x1f, R56 ;  /* 0x0000001fff0a7819 */ /* 0x000fe20000011438 */
[----:B------:R1:W-:Y:S01]  /*5630*/  STL [R1+0x208], R17 ;  /* 0x0002081101007387 */ /* 0x0003e20000100800 */
[----:B0-----:R-:W-:Y:S02]  /*5640*/  IADD3 R18, P2, R41, UR10, RZ ;  /* 0x0000000a29127c10 */ /* 0x001fe4000ff5e0ff */
[----:B------:R-:W-:Y:S02]  /*5650*/  CS2R R40, SRZ ;  /* 0x0000000000287805 */ /* 0x000fe4000001ff00 */
[----:B-1----:R-:W-:Y:S01]  /*5660*/  IADD3.X R17, R11, UR11, RZ, P1, !PT ;  /* 0x0000000b0b117c10 */ /* 0x002fe20008ffe4ff */
[----:B------:R0:W-:Y:S01]  /*5670*/  STL [R1+0x244], R18 ;  /* 0x0002441201007387 */ /* 0x0001e20000100800 */
[----:B------:R-:W-:-:S03]  /*5680*/  SHF.R.S32.HI R11, RZ, 0x1f, R42 ;  /* 0x0000001fff0b7819 */ /* 0x000fc6000001142a */
        /* <DEDUP_REMOVED lines=8> */
[----:B-1----:R-:W-:-:S03]  /*5710*/  IADD3.X R17, R13, UR11, RZ, P4, !PT ;  /* 0x0000000b0d117c10 */ /* 0x002fc6000a7fe4ff */
        /* <DEDUP_REMOVED lines=67> */
[----:B------:R-:W-:Y:S02]  /*5b50*/  IADD3.X R14, R14, UR11, RZ, P3, !PT ;  /* 0x0000000b0e0e7c10 */ /* 0x000fe40009ffe4ff */
[----:B------:R-:W-:Y:S01]  /*5b60*/  SHF.R.S32.HI R16, RZ, 0x1f, R78 ;  /* 0x0000001fff107819 */ /* 0x000fe2000001144e */
[----:B------:R1:W-:Y:S01]  /*5b70*/  STL [R1+0x278], R17 ;  /* 0x0002781101007387 */ /* 0x0003e20000100800 */
[----:B0-----:R-:W-:-:S02]  /*5b80*/  IADD3 R18, P2, R76, UR10, RZ ;  /* 0x0000000a4c127c10 */ /* 0x001fc4000ff5e0ff */
        /* <DEDUP_REMOVED lines=26> */
[----:B------:R-:W-:Y:S01]  /*5d30*/  STL [R1+0x2d4], R18 ;  /* 0x0002d41201007387 */ /* 0x000fe20000100800 */
[----:B------:R-:W-:Y:S02]  /*5d40*/  IADD3 R13, P5, R7, UR10, RZ ;  /* 0x0000000a070d7c10 */ /* 0x000fe4000ffbe0ff */
[----:B------:R-:W-:Y:S01]  /*5d50*/  SHF.R.S32.HI R7, RZ, 0x1f, R6 ;  /* 0x0000001fff077819 */ /* 0x000fe20000011406 */
[----:B------:R-:W-:Y:S04]  /*5d60*/  STL [R1+0x2a0], R17 ;  /* 0x0002a01101007387 */ /* 0x000fe80000100800 */
[----:B------:R0:W-:Y:S04]  /*5d70*/  STL [R1+0x2dc], R13 ;  /* 0x0002dc0d01007387 */ /* 0x0001e80000100800 */
[----:B------:R1:W-:Y:S01]  /*5d80*/  STL [R1+0x2a8], R14 ;  /* 0x0002a80e01007387 */ /* 0x0003e20000100800 */
[----:B0-----:R-:W-:-:S02]  /*5d90*/  IADD3 R13, P3, R6, UR10, RZ ;  /* 0x0000000a060d7c10 */ /* 0x001fc4000ff7e0ff */
[----:B------:R-:W-:Y:S02]  /*5da0*/  SHF.R.S32.HI R6, RZ, 0x1f, R5 ;  /* 0x0000001fff067819 */ /* 0x000fe40000011405 */
[----:B-1----:R-:W-:Y:S01]  /*5db0*/  IADD3.X R14, R15, UR11, RZ, P2, !PT ;  /* 0x0000000b0f0e7c10 */ /* 0x002fe200097fe4ff */
[----:B------:R0:W-:Y:S01]  /*5dc0*/  STL [R1+0x2e4], R13 ;  /* 0x0002e40d01007387 */ /* 0x0001e20000100800 */
[----:B------:R-:W-:-:S03]  /*5dd0*/  IADD3.X R15, R16, UR11, RZ, P1, !PT ;  /* 0x0000000b100f7c10 */ /* 0x000fc60008ffe4ff */
[----:B------:R1:W-:Y:S01]  /*5de0*/  STL [R1+0x2b0], R14 ;  /* 0x0002b00e01007387 */ /* 0x0003e20000100800 */
[----:B0-----:R-:W-:Y:S02]  /*5df0*/  IADD3 R13, P2, R5, UR10, RZ ;  /* 0x0000000a050d7c10 */ /* 0x001fe4000ff5e0ff */
[----:B------:R-:W-:Y:S02]  /*5e00*/  SHF.R.S32.HI R5, RZ, 0x1f, R3 ;  /* 0x0000001fff057819 */ /* 0x000fe40000011403 */
[----:B-1----:R-:W-:Y:S01]  /*5e10*/  IADD3 R14, P1, R3, UR10, RZ ;  /* 0x0000000a030e7c10 */ /* 0x002fe2000ff3e0ff */
[----:B------:R0:W-:Y:S01]  /*5e20*/  STL [R1+0x2ec], R13 ;  /* 0x0002ec0d01007387 */ /* 0x0001e20000100800 */
[----:B------:R-:W-:Y:S02]  /*5e30*/  IADD3.X R3, R9, UR11, RZ, P0, !PT ;  /* 0x0000000b09037c10 */ /* 0x000fe400087fe4ff */
[----:B------:R-:W-:Y:S01]  /*5e40*/  IADD3 R9, P0, R2, UR10, RZ ;  /* 0x0000000a02097c10 */ /* 0x000fe2000ff1e0ff */
[----:B------:R-:W-:Y:S04]  /*5e50*/  STL [R1+0x2b8], R15 ;  /* 0x0002b80f01007387 */ /* 0x000fe80000100800 */
[----:B------:R1:W-:Y:S01]  /*5e60*/  STL [R1+0x2f4], R14 ;  /* 0x0002f40e01007387 */ /* 0x0003e20000100800 */
[----:B0-----:R-:W-:-:S03]  /*5e70*/  SHF.R.S32.HI R13, RZ, 0x1f, R2 ;  /* 0x0000001fff0d7819 */ /* 0x001fc60000011402 */
[----:B------:R0:W-:Y:S01]  /*5e80*/  STL [R1+0x2c0], R3 ;  /* 0x0002c00301007387 */ /* 0x0001e20000100800 */
[----:B------:R-:W-:-:S03]  /*5e90*/  SHF.R.S32.HI R2, RZ, 0x1f, R8 ;  /* 0x0000001fff027819 */ /* 0x000fc60000011408 */
[----:B------:R2:W-:Y:S01]  /*5ea0*/  STL [R1+0x2fc], R9 ;  /* 0x0002fc0901007387 */ /* 0x0005e20000100800 */
[----:B-1----:R-:W-:Y:S02]  /*5eb0*/  LOP3.LUT R14, R154, 0x1f, RZ, 0xc0, !PT ;  /* 0x0000001f9a0e7812 */ /* 0x002fe400078ec0ff */
[----:B0-----:R-:W-:Y:S02]  /*5ec0*/  IADD3.X R3, R10, UR11, RZ, P4, !PT ;  /* 0x0000000b0a037c10 */ /* 0x001fe4000a7fe4ff */
[----:B------:R-:W-:Y:S02]  /*5ed0*/  IADD3.X R10, R12, UR11, RZ, P5, !PT ;  /* 0x0000000b0c0a7c10 */ /* 0x000fe4000affe4ff */
[----:B--2---:R-:W-:Y:S01]  /*5ee0*/  IADD3 R9, P4, R8, UR10, RZ ;  /* 0x0000000a08097c10 */ /* 0x004fe2000ff9e0ff */
[----:B------:R0:W-:Y:S01]  /*5ef0*/  STL [R1+0x2c8], R3 ;  /* 0x0002c80301007387 */ /* 0x0001e20000100800 */
[----:B------:R-:W-:Y:S01]  /*5f00*/  IADD3.X R8, R11, UR11, RZ, P6, !PT ;  /* 0x0000000b0b087c10 */ /* 0x000fe2000b7fe4ff */
[----:B------:R-:W-:-:S02]  /*5f10*/  USHF.R.U32.HI UR10, URZ, 0x4, UR6 ;  /* 0x000000043f0a7899 */ /* 0x000fc40008011606 */
[----:B------:R1:W-:Y:S02]  /*5f20*/  STL [R1+0x304], R9 ;  /* 0x0003040901007387 */ /* 0x0003e40000100800 */
[----:B------:R-:W-:Y:S02]  /*5f30*/  USGXT.U32 UR10, UR10, 0xe ;  /* 0x0000000e0a0a789a */ /* 0x000fe40008000000 */
[----:B------:R2:W-:Y:S01]  /*5f40*/  STL [R1+0x2d0], R8 ;  /* 0x0002d00801007387 */ /* 0x0005e20000100800 */
[----:B0-----:R-:W-:Y:S01]  /*5f50*/  IADD3 R3, P6, R0, UR8, RZ ;  /* 0x0000000800037c10 */ /* 0x001fe2000ffde0ff */
[----:B------:R-:W-:Y:S02]  /*5f60*/  UMOV UR8, 0xffffff80 ;  /* 0xffffff8000087882 */ /* 0x000fe40000000000 */
[----:B------:R-:W-:Y:S01]  /*5f70*/  STL [R1+0x2d8], R10 ;  /* 0x0002d80a01007387 */ /* 0x000fe20000100800 */
[----:B------:R-:W-:Y:S01]  /*5f80*/  UMOV UR18, UR10 ;  /* 0x0000000a00127c82 */ /* 0x000fe20008000000 */
[----:B-1----:R-:W-:-:S02]  /*5f90*/  IADD3.X R9, R7, UR11, RZ, P3, !PT ;  /* 0x0000000b07097c10 */ /* 0x002fc40009ffe4ff */
[----:B------:R-:W-:Y:S02]  /*5fa0*/  IADD3.X R7, R5, UR11, RZ, P1, !PT ;  /* 0x0000000b05077c10 */ /* 0x000fe40008ffe4ff */
[----:B--2---:R-:W-:Y:S01]  /*5fb0*/  IADD3.X R8, R6, UR11, RZ, P2, !PT ;  /* 0x0000000b06087c10 */ /* 0x004fe200097fe4ff */
[----:B------:R-:W-:Y:S01]  /*5fc0*/  STL [R1+0x2e0], R9 ;  /* 0x0002e00901007387 */ /* 0x000fe20000100800 */
[----:B------:R-:W-:Y:S02]  /*5fd0*/  IADD3.X R6, R13, UR11, RZ, P0, !PT ;  /* 0x0000000b0d067c10 */ /* 0x000fe400087fe4ff */
[----:B------:R-:W-:Y:S01]  /*5fe0*/  IADD3.X R5, R2, UR11, RZ, P4, !PT ;  /* 0x0000000b02057c10 */ /* 0x000fe2000a7fe4ff */
[----:B------:R-:W-:Y:S01]  /*5ff0*/  STL [R1+0x2e8], R8 ;  /* 0x0002e80801007387 */ /* 0x000fe20000100800 */
[----:B------:R-:W-:Y:S01]  /*6000*/  LEA.HI.X.SX32 R2, R0, UR9, 0x1, P6 ;  /* 0x0000000900027c11 */ /* 0x000fe2000b0f0eff */
[----:B------:R-:W-:Y:S01]  /*6010*/  UMOV UR9, 0x3fffffef ;  /* 0x3fffffef00097882 */ /* 0x000fe20000000000 */
[----:B------:R-:W-:Y:S01]  /*6020*/  IMAD.U32 R0, RZ, RZ, UR15 ;  /* 0x0000000fff007e24 */ /* 0x000fe2000f8e00ff */
[----:B------:R-:W-:Y:S01]  /*6030*/  STL [R1+0x2f0], R7 ;  /* 0x0002f00701007387 */ /* 0x000fe20000100800 */
[----:B------:R-:W-:-:S03]  /*6040*/  USHF.R.S32.HI UR15, URZ, 0x1f, UR14 ;  /* 0x0000001f3f0f7899 */ /* 0x000fc6000801140e */
[----:B------:R0:W-:Y:S04]  /*6050*/  STL [R1+0x2f8], R6 ;  /* 0x0002f80601007387 */ /* 0x0001e80000100800 */
[----:B------:R1:W-:Y:S04]  /*6060*/  STL [R1+0x300], R5 ;  /* 0x0003000501007387 */ /* 0x0003e80000100800 */
[----:B------:R2:W-:Y:S01]  /*6070*/  STL [R1], RZ ;  /* 0x000000ff01007387 */ /* 0x0005e20000100800 */
[----:B0-----:R-:W-:-:S03]  /*6080*/  LOP3.LUT R6, R152, 0x10, RZ, 0x3c, !PT ;  /* 0x0000001098067812 */ /* 0x001fc600078e3cff */
[----:B------:R2:W-:Y:S01]  /*6090*/  STL [R1+0x4], RZ ;  /* 0x000004ff01007387 */ /* 0x0005e20000100800 */
[----:B-1----:R-:W-:Y:S01]  /*60a0*/  IMAD R5, R14, UR5, RZ ;  /* 0x000000050e057c24 */ /* 0x002fe2000f8e02ff */
[----:B------:R-:W-:Y:S02]  /*60b0*/  UMOV UR5, URZ ;  /* 0x0000003f00057c82 */ /* 0x000fe40008000000 */
[----:B------:R2:W-:Y:S01]  /*60c0*/  STL [R1+0x8], RZ ;  /* 0x000008ff01007387 */ /* 0x0005e20000100800 */
[----:B------:R-:W-:Y:S01]  /*60d0*/  UIADD3.64 UR8, UR4, -UR8, URZ ;  /* 0x8000000804087297 */ /* 0x000fe2000fffe03f */
[----:B------:R-:W-:Y:S02]  /*60e0*/  SHF.R.S32.HI R7, RZ, 0x1f, R5 ;  /* 0x0000001fff077819 */ /* 0x000fe40000011405 */
        /* <DEDUP_REMOVED lines=125> */
[----:B------:R2:W-:Y:S02]  /*68c0*/  STL [R1+0x30c], R6 ;  /* 0x00030c0601007387 */ /* 0x0005e40000100800 */
.L_x_1:
[----:B--2---:R-:W0:Y:S01]  /*68d0*/  LDC R6, c[0x0][0x238] ;  /* 0x00008e00ff067b82 */ /* 0x004e220000000800 */
[----:B------:R1:W-:Y:S01]  /*68e0*/  STL.64 [R1+0x560], R150 ;  /* 0x0005609601007387 */ /* 0x0003e20000100a00 */
[C---:B------:R-:W-:Y:S02]  /*68f0*/  ISETP.GT.AND P2, PT, R0.reuse, 0x1, PT ;  /* 0x000000010000780c */ /* 0x040fe40003f44270 */
[----:B------:R-:W-:Y:S01]  /*6900*/  PRMT R168, RZ, 0x7610, R168 ;  /* 0x00007610ffa87816 */ /* 0x000fe200000000a8 */
[----:B------:R2:W-:Y:S01]  /*6910*/  STL.64 [R1+0x558], R148 ;  /* 0x0005589401007387 */ /* 0x0005e20000100a00 */
[----:B------:R-:W-:Y:S02]  /*6920*/  ISETP.GT.AND P3, PT, R0, 0x2, PT ;  /* 0x000000020000780c */ /* 0x000fe40003f64270 */
[----:B------:R-:W3:Y:S01]  /*6930*/  LDC R10, c[0x0][0x238] ;  /* 0x00008e00ff0a7b82 */ /* 0x000ee20000000800 */
[----:B------:R-:W-:Y:S01]  /*6940*/  STL.64 [R1+0x550], R146 ;  /* 0x0005509201007387 */ /* 0x000fe20000100a00 */
[----:B------:R-:W-:-:S03]  /*6950*/  PRMT R167, RZ, 0x7610, R167 ;  /* 0x00007610ffa77816 */ /* 0x000fc600000000a7 */
[----:B------:R-:W-:Y:S03]  /*6960*/  STL.64 [R1+0x548], R144 ;  /* 0x0005489001007387 */ /* 0x000fe60000100a00 */
[----:B-1----:R-:W1:Y:S01]  /*6970*/  LDC R151, c[0x0][0x238] ;  /* 0x00008e00ff977b82 */ /* 0x002e620000000800 */
[----:B------:R-:W-:Y:S04]  /*6980*/  STL.64 [R1+0x540], R142 ;  /* 0x0005408e01007387 */ /* 0x000fe80000100a00 */
[----:B------:R-:W-:Y:S01]  /*6990*/  STL.64 [R1+0x538], R140 ;  /* 0x0005388c01007387 */ /* 0x000fe20000100a00 */
[----:B0-----:R-:W-:Y:S01]  /*69a0*/  IMAD.SHL.U32 R11, R6, 0x2, RZ ;  /* 0x00000002060b7824 */ /* 0x001fe200078e00ff */
[----:B------:R-:W-:-:S02]  /*69b0*/  IADD3 R6, P1, R3, UR7, RZ ;  /* 0x0000000703067c10 */ /* 0x000fc4000ff3e0ff */
[----:B------:R-:W-:Y:S01]  /*69c0*/  STL.64 [R1+0x530], R138 ;  /* 0x0005308a01007387 */ /* 0x000fe20000100a00 */
[----:B------:R-:W-:Y:S01]  /*69d0*/  PRMT R166, RZ, 0x7610, R166 ;  /* 0x00007610ffa67816 */ /* 0x000fe200000000a6 */
[----:B------:R-:W0:Y:S01]  /*69e0*/  LDC R150, c[0x0][0x238] ;  /* 0x00008e00ff967b82 */ /* 0x000e220000000800 */
[CC--:B------:R-:W-:Y:S01]  /*69f0*/  IADD3 R8, P0, R11.reuse, R3.reuse, RZ ;  /* 0x000000030b087210 */ /* 0x0c0fe20007f1e0ff */
[----:B------:R-:W-:Y:S03]  /*6a00*/  STL.64 [R1+0x528], R136 ;  /* 0x0005288801007387 */ /* 0x000fe60000100a00 */
[-C--:B------:R-:W-:Y:S01]  /*6a10*/  LEA.HI.X.SX32 R9, R11, R2.reuse, 0x1, P0 ;  /* 0x000000020b097211 */ /* 0x080fe200000f0eff */
[C---:B---3--:R-:W-:Y:S01]  /*6a20*/  IMAD R11, R10.reuse, 0x3, RZ ;  /* 0x000000030a0b7824 */ /* 0x048fe200078e02ff */
[----:B------:R-:W-:Y:S04]  /*6a30*/  STL.64 [R1+0x520], R134 ;  /* 0x0005208601007387 */ /* 0x000fe80000100a00 */
[----:B------:R-:W-:Y:S01]  /*6a40*/  STL.64 [R1+0x518], R132 ;  /* 0x0005188401007387 */ /* 0x000fe20000100a00 */
[----:B-1----:R-:W-:Y:S01]  /*6a50*/  LEA.HI.X.SX32 R7, R151, R2, 0x1, P1 ;  /* 0x0000000297077211 */ /* 0x002fe200008f0eff */
[----:B------:R-:W-:Y:S01]  /*6a60*/  IMAD.SHL.U32 R10, R10, 0x4, RZ ;  /* 0x000000040a0a7824 */ /* 0x000fe200078e00ff */
[----:B------:R-:W-:Y:S01]  /*6a70*/  ISETP.GT.AND P1, PT, R0, 0x3, PT ;  /* 0x000000030000780c */ /* 0x000fe20003f24270 */
[----:B------:R-:W-:Y:S04]  /*6a80*/  STL.64 [R1+0x510], R130 ;  /* 0x0005108201007387 */ /* 0x000fe80000100a00 */
[----:B------:R1:W3:Y:S04]  /*6a90*/  @P2 LDG.E.U8 R168, desc[UR12][R6.64] ;  /* 0x0000000c06a82981 */ /* 0x0002e8000c1e1100 */
[----:B------:R-:W-:Y:S04]  /*6aa0*/  STL.64 [R1+0x508], R128 ;  /* 0x0005088001007387 */ /* 0x000fe80000100a00 */
[----:B------:R-:W-:Y:S01]  /*6ab0*/  STL.64 [R1+0x500], R126 ;  /* 0x0005007e01007387 */ /* 0x000fe20000100a00 */
[----:B-1----:R-:W-:-:S03]  /*6ac0*/  IADD3 R6, P0, R11, R3, RZ ;  /* 0x000000030b067210 */ /* 0x002fc60007f1e0ff */
[----:B------:R-:W-:Y:S01]  /*6ad0*/  STL.64 [R1+0x4f8], R124 ;  /* 0x0004f87c01007387 */ /* 0x000fe20000100a00 */
[----:B------:R-:W-:Y:S02]  /*6ae0*/  LEA.HI.X.SX32 R7, R11, R2, 0x1, P0 ;  /* 0x000000020b077211 */ /* 0x000fe400000f0eff */
[----:B------:R-:W1:Y:S01]  /*6af0*/  LDC R11, c[0x0][0x238] ;  /* 0x00008e00ff0b7b82 */ /* 0x000e620000000800 */
[----:B------:R-:W-:Y:S04]  /*6b00*/  STL.64 [R1+0x4f0], R122 ;  /* 0x0004f07a01007387 */ /* 0x000fe80000100a00 */
        /* <DEDUP_REMOVED lines=16> */
[----:B------:R4:W3:Y:S04]  /*6c10*/  @P3 LDG.E.U8 R167, desc[UR12][R8.64] ;  /* 0x0000000c08a73981 */ /* 0x0008e8000c1e1100 */
[----:B------:R-:W-:Y:S04]  /*6c20*/  STL.64 [R1+0x468], R88 ;  /* 0x0004685801007387 */ /* 0x000fe80000100a00 */
[----:B------:R-:W-:Y:S01]  /*6c30*/  STL.64 [R1+0x460], R86 ;  /* 0x0004605601007387 */ /* 0x000fe20000100a00 */
[----:B----4-:R-:W-:-:S03]  /*6c40*/  IADD3 R8, P3, R10, R3, RZ ;  /* 0x000000030a087210 */ /* 0x010fc60007f7e0ff */
[----:B------:R-:W-:Y:S01]  /*6c50*/  STL.64 [R1+0x458], R84 ;  /* 0x0004585401007387 */ /* 0x000fe20000100a00 */
[----:B------:R-:W-:-:S03]  /*6c60*/  LEA.HI.X.SX32 R9, R10, R2, 0x1, P3 ;  /* 0x000000020a097211 */ /* 0x000fc600018f0eff */
[----:B------:R-:W-:Y:S01]  /*6c70*/  STL.64 [R1+0x450], R82 ;  /* 0x0004505201007387 */ /* 0x000fe20000100a00 */
[----:B-1----:R-:W-:-:S03]  /*6c80*/  IMAD R10, R11, 0x5, RZ ;  /* 0x000000050b0a7824 */ /* 0x002fc600078e02ff */
[----:B------:R-:W-:Y:S04]  /*6c90*/  STL.64 [R1+0x448], R80 ;  /* 0x0004485001007387 */ /* 0x000fe80000100a00 */
[----:B------:R-:W-:Y:S04]  /*6ca0*/  STL.64 [R1+0x440], R78 ;  /* 0x0004404e01007387 */ /* 0x000fe80000100a00 */
[----:B------:R-:W-:Y:S04]  /*6cb0*/  STL.64 [R1+0x438], R76 ;  /* 0x0004384c01007387 */ /* 0x000fe80000100a00 */
[----:B------:R-:W-:Y:S04]  /*6cc0*/  STL.64 [R1+0x430], R74 ;  /* 0x0004304a01007387 */ /* 0x000fe80000100a00 */
[----:B------:R-:W-:Y:S04]  /*6cd0*/  STL.64 [R1+0x428], R72 ;  /* 0x0004284801007387 */ /* 0x000fe80000100a00 */
[----:B------:R-:W-:Y:S04]  /*6ce0*/  STL.64 [R1+0x420], R70 ;  /* 0x0004204601007387 */ /* 0x000fe80000100a00 */
[----:B------:R1:W4:Y:S04]  /*6cf0*/  @P1 LDG.E.U8 R166, desc[UR12][R6.64] ;  /* 0x0000000c06a61981 */ /* 0x000328000c1e1100 */
[----:B------:R-:W-:Y:S04]  /*6d00*/  STL.64 [R1+0x418], R68 ;  /* 0x0004184401007387 */ /* 0x000fe80000100a00 */
[----:B------:R-:W-:Y:S01]  /*6d10*/  STL.64 [R1+0x410], R66 ;  /* 0x0004104201007387 */ /* 0x000fe20000100a00 */
[----:B-1----:R-:W-:-:S03]  /*6d20*/  IADD3 R6, P4, R10, R3, RZ ;  /* 0x000000030a067210 */ /* 0x002fc60007f9e0ff */
[----:B------:R-:W-:Y:S01]  /*6d30*/  STL.64 [R1+0x408], R64 ;  /* 0x0004084001007387 */ /* 0x000fe20000100a00 */
[----:B------:R-:W-:-:S03]  /*6d40*/  LEA.HI.X.SX32 R7, R10, R2, 0x1, P4 ;  /* 0x000000020a077211 */ /* 0x000fc600020f0eff */
[----:B------:R-:W-:Y:S01]  /*6d50*/  STL.64 [R1+0x400], R62 ;  /* 0x0004003e01007387 */ /* 0x000fe20000100a00 */
[----:B------:R-:W2:Y:S03]  /*6d60*/  LDC R10, c[0x0][0x238] ;  /* 0x00008e00ff0a7b82 */ /* 0x000ea60000000800 */
[----:B------:R-:W-:Y:S04]  /*6d70*/  STL.64 [R1+0x3f8], R60 ;  /* 0x0003f83c01007387 */ /* 0x000fe80000100a00 */
[----:B------:R-:W-:Y:S04]  /*6d80*/  STL.64 [R1+0x3f0], R58 ;  /* 0x0003f03a01007387 */ /* 0x000fe80000100a00 */
[----:B------:R-:W-:Y:S04]  /*6d90*/  STL.64 [R1+0x3e8], R56 ;  /* 0x0003e83801007387 */ /* 0x000fe80000100a00 */
[----:B------:R-:W-:Y:S04]  /*6da0*/  STL.64 [R1+0x3e0], R54 ;  /* 0x0003e03601007387 */ /* 0x000fe80000100a00 */
[----:B------:R-:W-:Y:S04]  /*6db0*/  STL.64 [R1+0x3d8], R52 ;  /* 0x0003d83401007387 */ /* 0x000fe80000100a00 */
[----:B------:R-:W-:Y:S04]  /*6dc0*/  STL.64 [R1+0x3d0], R50 ;  /* 0x0003d03201007387 */ /* 0x000fe80000100a00 */
[----:B------:R-:W-:Y:S04]  /*6dd0*/  STL.64 [R1+0x3c8], R48 ;  /* 0x0003c83001007387 */ /* 0x000fe80000100a00 */
[----:B------:R-:W-:Y:S01]  /*6de0*/  STL.64 [R1+0x3c0], R46 ;  /* 0x0003c02e01007387 */ /* 0x000fe20000100a00 */
[----:B------:R-:W-:-:S03]  /*6df0*/  ISETP.GT.AND P2, PT, R0, 0x4, PT ;  /* 0x000000040000780c */ /* 0x000fc60003f44270 */
[----:B------:R-:W-:Y:S04]  /*6e00*/  STL.64 [R1+0x3b8], R44 ;  /* 0x0003b82c01007387 */ /* 0x000fe80000100a00 */
[----:B------:R-:W-:Y:S04]  /*6e10*/  STL.64 [R1+0x3b0], R42 ;  /* 0x0003b02a01007387 */ /* 0x000fe80000100a00 */
[----:B------:R-:W-:Y:S04]  /*6e20*/  STL.64 [R1+0x3a8], R40 ;  /* 0x0003a82801007387 */ /* 0x000fe80000100a00 */
[----:B------:R-:W-:Y:S04]  /*6e30*/  STL.64 [R1+0x3a0], R38 ;  /* 0x0003a02601007387 */ /* 0x000fe80000100a00 */
[----:B------:R-:W-:Y:S01]  /*6e40*/  STL.64 [R1+0x398], R36 ;  /* 0x0003982401007387 */ /* 0x000fe20000100a00 */
[----:B------:R-:W-:-:S03]  /*6e50*/  ISETP.GT.AND P0, PT, R0, 0x5, PT ;  /* 0x000000050000780c */ /* 0x000fc60003f04270 */
[----:B------:R-:W-:Y:S04]  /*6e60*/  STL.64 [R1+0x390], R34 ;  /* 0x0003902201007387 */ /* 0x000fe80000100a00 */
[----:B------:R-:W-:Y:S01]  /*6e70*/  STL.64 [R1+0x388], R32 ;  /* 0x0003882001007387 */ /* 0x000fe20000100a00 */
[----:B------:R-:W-:-:S03]  /*6e80*/  PRMT R165, RZ, 0x7610, R165 ;  /* 0x00007610ffa57816 */ /* 0x000fc600000000a5 */
[----:B------:R-:W-:Y:S04]  /*6e90*/  STL.64 [R1+0x380], R30 ;  /* 0x0003801e01007387 */ /* 0x000fe80000100a00 */
[----:B------:R-:W-:Y:S01]  /*6ea0*/  STL.64 [R1+0x370], R28 ;  /* 0x0003701c01007387 */ /* 0x000fe20000100a00 */
[----:B------:R-:W-:-:S03]  /*6eb0*/  IMAD R11, R11, 0x6, RZ ;  /* 0x000000060b0b7824 */ /* 0x000fc600078e02ff */
[----:B------:R-:W-:Y:S01]  /*6ec0*/  STL.64 [R1+0x368], R26 ;  /* 0x0003681a01007387 */ /* 0x000fe20000100a00 */
[----:B------:R-:W-:-:S03]  /*6ed0*/  ISETP.GT.AND P1, PT, R0, 0x6, PT ;  /* 0x000000060000780c */ /* 0x000fc60003f24270 */
[----:B------:R0:W-:Y:S04]  /*6ee0*/  STL.64 [R1+0x360], R24 ;  /* 0x0003601801007387 */ /* 0x0001e80000100a00 */
[----:B-----5:R1:W-:Y:S01]  /*6ef0*/  STL [R1+0x310], R4 ;  /* 0x0003100401007387 */ /* 0x0203e20000100800 */
[----:B------:R-:W-:Y:S01]  /*6f00*/  PRMT R164, RZ, 0x7610, R164 ;  /* 0x00007610ffa47816 */ /* 0x000fe200000000a4 */
[----:B--2---:R-:W-:Y:S02]  /*6f10*/  IMAD R148, R10, 0x7, RZ ;  /* 0x000000070a947824 */ /* 0x004fe400078e02ff */
[----:B------:R2:W4:Y:S01]  /*6f20*/  @P2 LDG.E.U8 R165, desc[UR12][R8.64] ;  /* 0x0000000c08a52981 */ /* 0x000522000c1e1100 */
[C---:B0-----:R-:W-:Y:S02]  /*6f30*/  IMAD R24, R150.reuse, 0x9, RZ ;  /* 0x0000000996187824 */ /* 0x041fe400078e02ff */
[----:B-1----:R-:W-:Y:S01]  /*6f40*/  IMAD R4, R150, 0xa, RZ ;  /* 0x0000000a96047824 */ /* 0x002fe200078e02ff */
[----:B------:R-:W-:Y:S01]  /*6f50*/  PRMT R163, RZ, 0x7610, R163 ;  /* 0x00007610ffa37816 */ /* 0x000fe200000000a3 */
[----:B------:R-:W0:Y:S01]  /*6f60*/  LDC R150, c[0x0][0x238] ;  /* 0x00008e00ff967b82 */ /* 0x000e220000000800 */
[----:B------:R-:W-:Y:S01]  /*6f70*/  IMAD.SHL.U32 R149, R10, 0x8, RZ ;  /* 0x000000080a957824 */ /* 0x000fe200078e00ff */
[----:B--2---:R-:W-:Y:S01]  /*6f80*/  IADD3 R8, P3, R11, R3, RZ ;  /* 0x000000030b087210 */ /* 0x004fe20007f7e0ff */
[----:B------:R1:W2:Y:S01]  /*6f90*/  @P0 LDG.E.U8 R164, desc[UR12][R6.64] ;  /* 0x0000000c06a40981 */ /* 0x0002a2000c1e1100 */
[----:B------:R-:W-:-:S02]  /*6fa0*/  ISETP.GT.AND P2, PT, R0, 0x7, PT ;  /* 0x000000070000780c */ /* 0x000fc40003f44270 */
[-C--:B------:R-:W-:Y:S02]  /*6fb0*/  LEA.HI.X.SX32 R9, R11, R2.reuse, 0x1, P3 ;  /* 0x000000020b097211 */ /* 0x080fe400018f0eff */
[CC--:B------:R-:W-:Y:S02]  /*6fc0*/  IADD3 R10, P0, R149.reuse, R3.reuse, RZ ;  /* 0x00000003950a7210 */ /* 0x0c0fe40007f1e0ff */
[----:B------:R-:W-:Y:S01]  /*6fd0*/  PRMT R162, RZ, 0x7610, R162 ;  /* 0x00007610ffa27816 */ /* 0x000fe200000000a2 */
[----:B------:R1:W2:Y:S02]  /*6fe0*/  @P1 LDG.E.U8 R163, desc[UR12][R8.64] ;  /* 0x0000000c08a31981 */ /* 0x0002a4000c1e1100 */
[C---:B-1----:R-:W-:Y:S02]  /*6ff0*/  IADD3 R6, P3, R148.reuse, R3, RZ ;  /* 0x0000000394067210 */ /* 0x042fe40007f7e0ff */
[-C--:B------:R-:W-:Y:S02]  /*7000*/  LEA.HI.X.SX32 R11, R149, R2.reuse, 0x1, P0 ;  /* 0x00000002950b7211 */ /* 0x080fe400000f0eff */
[----:B------:R-:W-:-:S02]  /*7010*/  LEA.HI.X.SX32 R7, R148, R2, 0x1, P3 ;  /* 0x0000000294077211 */ /* 0x000fc400018f0eff */
[----:B------:R-:W-:-:S03]  /*7020*/  IADD3 R8, P0, R24, R3, RZ ;  /* 0x0000000318087210 */ /* 0x000fc60007f1e0ff */
[----:B------:R1:W2:Y:S01]  /*7030*/  @P2 LDG.E.U8 R162, desc[UR12][R6.64] ;  /* 0x0000000c06a22981 */ /* 0x0002a2000c1e1100 */
[----:B------:R-:W-:Y:S02]  /*7040*/  LEA.HI.X.SX32 R9, R24, R2, 0x1, P0 ;  /* 0x0000000218097211 */ /* 0x000fe400000f0eff */
[----:B-1----:R-:W-:-:S04]  /*7050*/  IADD3 R6, P0, R4, R3, RZ ;  /* 0x0000000304067210 */ /* 0x002fc80007f1e0ff */
[----:B------:R-:W-:Y:S01]  /*7060*/  LEA.HI.X.SX32 R7, R4, R2, 0x1, P0 ;  /* 0x0000000204077211 */ /* 0x000fe200000f0eff */
[----:B0-----:R-:W-:Y:S02]  /*7070*/  IMAD R4, R150, 0xb, RZ ;  /* 0x0000000b96047824 */ /* 0x001fe400078e02ff */
[----:B------:R-:W0:Y:S01]  /*7080*/  LDC R150, c[0x0][0x238] ;  /* 0x00008e00ff967b82 */ /* 0x000e220000000800 */
[C---:B------:R-:W-:Y:S02]  /*7090*/  ISETP.GT.AND P2, PT, R0.reuse, 0xa, PT ;  /* 0x0000000a0000780c */ /* 0x040fe40003f44270 */
[----:B------:R-:W-:Y:S02]  /*70a0*/  PRMT R159, RZ, 0x7610, R159 ;  /* 0x00007610ff9f7816 */ /* 0x000fe4000000009f */
[----:B------:R-:W-:Y:S02]  /*70b0*/  ISETP.GT.AND P1, PT, R0, 0x9, PT ;  /* 0x000000090000780c */ /* 0x000fe40003f24270 */
[----:B------:R-:W-:-:S07]  /*70c0*/  PRMT R160, RZ, 0x7610, R160 ;  /* 0x00007610ffa07816 */ /* 0x000fce00000000a0 */
[----:B------:R1:W2:Y:S04]  /*70d0*/  @P2 LDG.E.U8 R159, desc[UR12][R6.64] ;  /* 0x0000000c069f2981 */ /* 0x0002a8000c1e1100 */
[----:B------:R-:W2:Y:S01]  /*70e0*/  @P1 LDG.E.U8 R160, desc[UR12][R8.64] ;  /* 0x0000000c08a01981 */ /* 0x000ea2000c1e1100 */
[----:B-1----:R-:W-:-:S04]  /*70f0*/  IADD3 R6, P0, R4, R3, RZ ;  /* 0x0000000304067210 */ /* 0x002fc80007f1e0ff */
[----:B------:R-:W-:Y:S01]  /*7100*/  LEA.HI.X.SX32 R7, R4, R2, 0x1, P0 ;  /* 0x0000000204077211 */ /* 0x000fe200000f0eff */
[----:B0-----:R-:W-:Y:S02]  /*7110*/  IMAD R4, R150, 0xc, RZ ;  /* 0x0000000c96047824 */ /* 0x001fe400078e02ff */
[----:B------:R-:W0:Y:S01]  /*7120*/  LDC R150, c[0x0][0x238] ;  /* 0x00008e00ff967b82 */ /* 0x000e220000000800 */
[----:B------:R-:W-:Y:S02]  /*7130*/  ISETP.GT.AND P1, PT, R0, 0xb, PT ;  /* 0x0000000b0000780c */ /* 0x000fe40003f24270 */
[----:B------:R-:W-:-:S11]  /*7140*/  PRMT R158, RZ, 0x7610, R158 ;  /* 0x00007610ff9e7816 */ /* 0x000fd6000000009e */
[----:B------:R1:W2:Y:S02]  /*7150*/  @P1 LDG.E.U8 R158, desc[UR12][R6.64] ;  /* 0x0000000c069e1981 */ /* 0x0002a4000c1e1100 */
[----:B-1----:R-:W-:-:S04]  /*7160*/  IADD3 R6, P0, R4, R3, RZ ;  /* 0x0000000304067210 */ /* 0x002fc80007f1e0ff */
[----:B------:R-:W-:Y:S01]  /*7170*/  LEA.HI.X.SX32 R7, R4, R2, 0x1, P0 ;  /* 0x0000000204077211 */ /* 0x000fe200000f0eff */
[----:B0-----:R-:W-:Y:S02]  /*7180*/  IMAD R4, R150, 0xd, RZ ;  /* 0x0000000d96047824 */ /* 0x001fe400078e02ff */
[----:B------:R-:W0:Y:S01]  /*7190*/  LDC R150, c[0x0][0x238] ;  /* 0x00008e00ff967b82 */ /* 0x000e220000000800 */
[C---:B------:R-:W-:Y:S02]  /*71a0*/  ISETP.GT.AND P1, PT, R0.reuse, 0xc, PT ;  /* 0x0000000c0000780c */ /* 0x040fe40003f24270 */
[----:B------:R-:W-:Y:S02]  /*71b0*/  PRMT R156, RZ, 0x7610, R156 ;  /* 0x00007610ff9c7816 */ /* 0x000fe4000000009c */
[----:B------:R-:W-:-:S09]  /*71c0*/  ISETP.GT.AND P4, PT, R0, 0x8, PT ;  /* 0x000000080000780c */ /* 0x000fd20003f84270 */
[----:B------:R1:W3:Y:S02]  /*71d0*/  @P1 LDG.E.U8 R156, desc[UR12][R6.64] ;  /* 0x0000000c069c1981 */ /* 0x0002e4000c1e1100 */
[----:B-1----:R-:W-:-:S04]  /*71e0*/  IADD3 R6, P0, R4, R3, RZ ;  /* 0x0000000304067210 */ /* 0x002fc80007f1e0ff */
[----:B------:R-:W-:Y:S01]  /*71f0*/  LEA.HI.X.SX32 R7, R4, R2, 0x1, P0 ;  /* 0x0000000204077211 */ /* 0x000fe200000f0eff */
[----:B0-----:R-:W-:Y:S02]  /*7200*/  IMAD R4, R150, 0xe, RZ ;  /* 0x0000000e96047824 */ /* 0x001fe400078e02ff */
[----:B------:R-:W0:Y:S01]  /*7210*/  LDC R150, c[0x0][0x238] ;  /* 0x00008e00ff967b82 */ /* 0x000e220000000800 */
[----:B------:R-:W-:Y:S02]  /*7220*/  PRMT R161, RZ, 0x7610, R161 ;  /* 0x00007610ffa17816 */ /* 0x000fe400000000a1 */
[----:B------:R-:W-:-:S04]  /*7230*/  ISETP.GT.AND P1, PT, R0, 0xd, PT ;  /* 0x0000000d0000780c */ /* 0x000fc80003f24270 */
[----:B------:R1:W2:Y:S02]  /*7240*/  @P4 LDG.E.U8 R161, desc[UR12][R10.64] ;  /* 0x0000000c0aa14981 */ /* 0x0002a4000c1e1100 */
[----:B-1----:R-:W-:-:S07]  /*7250*/  PRMT R11, RZ, 0x7610, R11 ;  /* 0x00007610ff0b7816 */ /* 0x002fce000000000b */
[----:B------:R1:W4:Y:S02]  /*7260*/  @P1 LDG.E.U8 R11, desc[UR12][R6.64] ;  /* 0x0000000c060b1981 */ /* 0x000324000c1e1100 */
        /* <DEDUP_REMOVED lines=9> */
[----:B0-----:R-:W-:Y:S02]  /*7300*/  IMAD.SHL.U32 R4, R150, 0x10, RZ ;  /* 0x0000001096047824 */ /* 0x001fe400078e00ff */
        /* <DEDUP_REMOVED lines=66> */
[C---:B------:R-:W-:Y:S02]  /*7730*/  ISETP.GT.AND P2, PT, R0.reuse, 0x19, PT ;  /* 0x000000190000780c */ /* 0x040fe40003f44270 */
[----:B------:R-:W-:-:S07]  /*7740*/  ISETP.GT.AND P0, PT, R0, RZ, PT ;  /* 0x000000ff0000720c */ /* 0x000fce0003f04270 */
[----:B------:R1:W2:Y:S02]  /*7750*/  @P1 LDG.E.U8 R20, desc[UR12][R6.64] ;  /* 0x0000000c06141981 */ /* 0x0002a4000c1e1100 */
[----:B-1----:R-:W-:-:S04]  /*7760*/  IADD3 R6, P1, R4, R3, RZ ;  /* 0x0000000304067210 */ /* 0x002fc80007f3e0ff */
[----:B------:R-:W-:Y:S01]  /*7770*/  LEA.HI.X.SX32 R7, R4, R2, 0x1, P1 ;  /* 0x0000000204077211 */ /* 0x000fe200008f0eff */
[----:B0-----:R-:W-:Y:S02]  /*7780*/  IMAD R4, R150, 0x1a, RZ ;  /* 0x0000001a96047824 */ /* 0x001fe400078e02ff */
[----:B------:R-:W0:Y:S01]  /*7790*/  LDC R150, c[0x0][0x238] ;  /* 0x00008e00ff967b82 */ /* 0x000e220000000800 */
[----:B------:R-:W-:Y:S02]  /*77a0*/  PRMT R19, RZ, 0x7610, R19 ;  /* 0x00007610ff137816 */ /* 0x000fe40000000013 */
[----:B------:R-:W-:-:S04]  /*77b0*/  PRMT R8, RZ, 0x7610, R8 ;  /* 0x00007610ff087816 */ /* 0x000fc80000000008 */
[----:B------:R1:W2:Y:S02]  /*77c0*/  @P2 LDG.E.U8 R19, desc[UR12][R6.64] ;  /* 0x0000000c06132981 */ /* 0x0002a4000c1e1100 */
[----:B-1----:R-:W-:Y:S02]  /*77d0*/  @P0 IMAD.MOV.U32 R6, RZ, RZ, R3 ;  /* 0x000000ffff060224 */ /* 0x002fe400078e0003 */
[----:B------:R-:W-:-:S05]  /*77e0*/  @P0 IMAD.MOV.U32 R7, RZ, RZ, R2 ;  /* 0x000000ffff070224 */ /* 0x000fca00078e0002 */
        /* <DEDUP_REMOVED lines=14> */
[----:B------:R1:W2:Y:S01]  /*78d0*/  @P1 LDG.E.U8 R17, desc[UR12][R6.64] ;  /* 0x0000000c06111981 */ /* 0x0002a2000c1e1100 */
[----:B------:R-:W-:Y:S02]  /*78e0*/  ISETP.GT.AND P1, PT, R0, 0x1c, PT ;  /* 0x0000001c0000780c */ /* 0x000fe40003f24270 */
[----:B-1----:R-:W-:-:S04]  /*78f0*/  IADD3 R6, P0, R4, R3, RZ ;  /* 0x0000000304067210 */ /* 0x002fc80007f1e0ff */
[----:B------:R-:W-:Y:S01]  /*7900*/  LEA.HI.X.SX32 R7, R4, R2, 0x1, P0 ;  /* 0x0000000204077211 */ /* 0x000fe200000f0eff */
[----:B0-----:R-:W-:Y:S02]  /*7910*/  IMAD R4, R150, 0x1d, RZ ;  /* 0x0000001d96047824 */ /* 0x001fe400078e02ff */
[----:B------:R-:W0:Y:S01]  /*7920*/  LDC R150, c[0x0][0x238] ;  /* 0x00008e00ff967b82 */ /* 0x000e220000000800 */
[----:B------:R-:W-:-:S06]  /*7930*/  PRMT R16, RZ, 0x7610, R16 ;  /* 0x00007610ff107816 */ /* 0x000fcc0000000010 */
[----:B------:R1:W2:Y:S01]  /*7940*/  @P1 LDG.E.U8 R16, desc[UR12][R6.64] ;  /* 0x0000000c06101981 */ /* 0x0002a2000c1e1100 */
[----:B------:R-:W-:Y:S02]  /*7950*/  ISETP.GT.AND P1, PT, R0, 0x1d, PT ;  /* 0x0000001d0000780c */ /* 0x000fe40003f24270 */
[----:B------:R-:W-:Y:S02]  /*7960*/  PRMT R15, RZ, 0x7610, R15 ;  /* 0x00007610ff0f7816 */ /* 0x000fe4000000000f */
[----:B-1----:R-:W-:-:S04]  /*7970*/  IADD3 R6, P0, R4, R3, RZ ;  /* 0x0000000304067210 */ /* 0x002fc80007f1e0ff */
[----:B------:R-:W-:Y:S01]  /*7980*/  LEA.HI.X.SX32 R7, R4, R2, 0x1, P0 ;  /* 0x0000000204077211 */ /* 0x000fe200000f0eff */
[----:B0-----:R-:W-:-:S04]  /*7990*/  IMAD R4, R150, 0x1e, RZ ;  /* 0x0000001e96047824 */ /* 0x001fc800078e02ff */
[----:B------:R0:W2:Y:S01]  /*79a0*/  @P1 LDG.E.U8 R15, desc[UR12][R6.64] ;  /* 0x0000000c060f1981 */ /* 0x0000a2000c1e1100 */
[----:B------:R-:W-:Y:S02]  /*79b0*/  ISETP.GT.AND P1, PT, R0, 0x1e, PT ;  /* 0x0000001e0000780c */ /* 0x000fe40003f24270 */
[----:B------:R-:W-:Y:S02]  /*79c0*/  PRMT R13, RZ, 0x7610, R13 ;  /* 0x00007610ff0d7816 */ /* 0x000fe4000000000d */
[----:B0-----:R-:W-:-:S04]  /*79d0*/  IADD3 R6, P0, R4, R3, RZ ;  /* 0x0000000304067210 */ /* 0x001fc80007f1e0ff */
[----:B------:R-:W-:Y:S01]  /*79e0*/  LEA.HI.X.SX32 R7, R4, R2, 0x1, P0 ;  /* 0x0000000204077211 */ /* 0x000fe200000f0eff */
[----:B------:R-:W-:Y:S01]  /*79f0*/  IMAD R4, R151, 0x1f, RZ ;  /* 0x0000001f97047824 */ /* 0x000fe200078e02ff */
[----:B------:R0:W-:Y:S04]  /*7a00*/  STL [R1+0x320], R3 ;  /* 0x0003200301007387 */ /* 0x0001e80000100800 */
[----:B------:R1:W2:Y:S04]  /*7a10*/  @P1 LDG.E.U8 R13, desc[UR12][R6.64] ;  /* 0x0000000c060d1981 */ /* 0x0002a8000c1e1100 */
[----:B------:R-:W2:Y:S01]  /*7a20*/  LDL R24, [R1+0x304] ;  /* 0x0003040001187983 */ /* 0x000ea20000100800 */
[----:B-1----:R-:W-:-:S03]  /*7a30*/  IADD3 R6, P0, R4, R3, RZ ;  /* 0x0000000304067210 */ /* 0x002fc60007f1e0ff */
[----:B0-----:R-:W2:Y:S01]  /*7a40*/  LDL R3, [R1+0x2f0] ;  /* 0x0002f00001037983 */ /* 0x001ea20000100800 */
[----:B------:R-:W-:-:S03]  /*7a50*/  LEA.HI.X.SX32 R7, R4, R2, 0x1, P0 ;  /* 0x0000000204077211 */ /* 0x000fc600000f0eff */
[----:B------:R-:W2:Y:S01]  /*7a60*/  LDL R4, [R1+0x2f4] ;  /* 0x0002f40001047983 */ /* 0x000ea20000100800 */
[----:B------:R-:W-:-:S03]  /*7a70*/  ISETP.GE.AND P0, PT, R14, R0, PT ;  /* 0x000000000e00720c */ /* 0x000fc60003f06270 */
[----:B------:R-:W-:Y:S04]  /*7a80*/  STL [R1+0x314], R2 ;  /* 0x0003140201007387 */ /* 0x000fe80000100800 */
[----:B------:R-:W2:Y:S01]  /*7a90*/  LDL.LU R14, [R1+0x300] ;  /* 0x00030000010e7983 */ /* 0x000ea20000300800 */
[----:B------:R-:W0:Y:S01]  /*7aa0*/  S2R R151, SR_TID.X ;  /* 0x0000000000977919 */ /* 0x000e220000002100 */
[----:B------:R-:W-:Y:S02]  /*7ab0*/  ISETP.GT.AND P1, PT, R0, 0x1f, PT ;  /* 0x0000001f0000780c */ /* 0x000fe40003f24270 */
[----:B------:R-:W-:-:S11]  /*7ac0*/  PRMT R12, RZ, 0x7610, R12 ;  /* 0x00007610ff0c7816 */ /* 0x000fd6000000000c */
[----:B------:R1:W2:Y:S01]  /*7ad0*/  @P1 LDG.E.U8 R12, desc[UR12][R6.64] ;  /* 0x0000000c060c1981 */ /* 0x0002a2000c1e1100 */
[----:B---3--:R-:W-:Y:S02]  /*7ae0*/  LOP3.LUT R156, R156, 0xffff, RZ, 0xc0, !PT ;  /* 0x0000ffff9c9c7812 */ /* 0x008fe400078ec0ff */
[----:B----4-:R-:W-:Y:S02]  /*7af0*/  LOP3.LUT R11, R11, 0xffff, RZ, 0xc0, !PT ;  /* 0x0000ffff0b0b7812 */ /* 0x010fe400078ec0ff */
[----:B------:R-:W-:Y:S02]  /*7b00*/  LOP3.LUT R167, R167, 0xffff, RZ, 0xc0, !PT ;  /* 0x0000ffffa7a77812 */ /* 0x000fe400078ec0ff */
[----:B------:R-:W-:Y:S02]  /*7b10*/  LOP3.LUT R166, R166, 0xffff, RZ, 0xc0, !PT ;  /* 0x0000ffffa6a67812 */ /* 0x000fe400078ec0ff */
[----:B------:R-:W-:Y:S02]  /*7b20*/  LOP3.LUT R165, R165, 0xffff, RZ, 0xc0, !PT ;  /* 0x0000ffffa5a57812 */ /* 0x000fe400078ec0ff */
[----:B--2---:R-:W-:-:S02]  /*7b30*/  LOP3.LUT R164, R164, 0xffff, RZ, 0xc0, !PT ;  /* 0x0000ffffa4a47812 */ /* 0x004fc400078ec0ff */
[----:B------:R-:W-:Y:S02]  /*7b40*/  LOP3.LUT R163, R163, 0xffff, RZ, 0xc0, !PT ;  /* 0x0000ffffa3a37812 */ /* 0x000fe400078ec0ff */
[----:B0-----:R-:W-:Y:S02]  /*7b50*/  SHF.R.S32.HI R25, RZ, 0x2, R151 ;  /* 0x00000002ff197819 */ /* 0x001fe40000011497 */
[----:B------:R-:W-:Y:S02]  /*7b60*/  LOP3.LUT R162, R162, 0xffff, RZ, 0xc0, !PT ;  /* 0x0000ffffa2a27812 */ /* 0x000fe400078ec0ff */
[----:B------:R-:W-:Y:S02]  /*7b70*/  LOP3.LUT R161, R161, 0xffff, RZ, 0xc0, !PT ;  /* 0x0000ffffa1a17812 */ /* 0x000fe400078ec0ff */
[----:B------:R-:W-:Y:S02]  /*7b80*/  LOP3.LUT R160, R160, 0xffff, RZ, 0xc0, !PT ;  /* 0x0000ffffa0a07812 */ /* 0x000fe400078ec0ff */
[----:B------:R-:W-:-:S02]  /*7b90*/  LOP3.LUT R159, R159, 0xffff, RZ, 0xc0, !PT ;  /* 0x0000ffff9f9f7812 */ /* 0x000fc400078ec0ff */
[----:B------:R-:W-:Y:S02]  /*7ba0*/  LOP3.LUT R158, R158, 0xffff, RZ, 0xc0, !PT ;  /* 0x0000ffff9e9e7812 */ /* 0x000fe400078ec0ff */
[----:B------:R-:W-:Y:S02]  /*7bb0*/  LOP3.LUT R10, R10, 0xffff, RZ, 0xc0, !PT ;  /* 0x0000ffff0a0a7812 */ /* 0x000fe400078ec0ff */
[----:B------:R-:W-:Y:S02]  /*7bc0*/  LOP3.LUT R9, R9, 0xffff, RZ, 0xc0, !PT ;  /* 0x0000ffff09097812 */ /* 0x000fe400078ec0ff */
[----:B------:R-:W-:Y:S02]  /*7bd0*/  LOP3.LUT R168, R168, 0xffff, RZ, 0xc0, !PT ;  /* 0x0000ffffa8a87812 */ /* 0x000fe400078ec0ff */
[----:B------:R-:W-:Y:S01]  /*7be0*/  SGXT R25, R25, 0x1 ;  /* 0x000000011919781a */ /* 0x000fe20000000200 */
[----:B------:R-:W-:Y:S01]  /*7bf0*/  IMAD.SHL.U32 R26, R151, 0x20, RZ ;  /* 0x00000020971a7824 */ /* 0x000fe200078e00ff */
[----:B------:R-:W-:-:S02]  /*7c00*/  PRMT R156, R156, 0x3340, R11 ;  /* 0x000033409c9c7816 */ /* 0x000fc4000000000b */
[----:B------:R-:W-:Y:S02]  /*7c10*/  PRMT R166, R167, 0x3340, R166 ;  /* 0x00003340a7a67816 */ /* 0x000fe400000000a6 */
[----:B------:R-:W-:Y:S02]  /*7c20*/  PRMT R164, R165, 0x3340, R164 ;  /* 0x00003340a5a47816 */ /* 0x000fe400000000a4 */
[----:B------:R-:W-:Y:S02]  /*7c30*/  PRMT R162, R163, 0x3340, R162 ;  /* 0x00003340a3a27816 */ /* 0x000fe400000000a2 */
[----:B------:R-:W-:Y:S02]  /*7c40*/  PRMT R160, R161, 0x3340, R160 ;  /* 0x00003340a1a07816 */ /* 0x000fe400000000a0 */
[----:B------:R-:W-:Y:S02]  /*7c50*/  PRMT R158, R159, 0x3340, R158 ;  /* 0x000033409f9e7816 */ /* 0x000fe4000000009e */
[----:B------:R-:W-:-:S02]  /*7c60*/  PRMT R11, R10, 0x3340, R9 ;  /* 0x000033400a0b7816 */ /* 0x000fc40000000009 */
[----:B------:R-:W-:Y:S02]  /*7c70*/  LOP3.LUT R25, R25, 0x90, RZ, 0xc0, !PT ;  /* 0x0000009019197812 */ /* 0x000fe400078ec0ff */
[----:B------:R-:W-:Y:S02]  /*7c80*/  PRMT R9, R164, 0x5410, R162 ;  /* 0x00005410a4097816 */ /* 0x000fe400000000a2 */
[----:B------:R-:W-:Y:S02]  /*7c90*/  PRMT R10, R160, 0x5410, R158 ;  /* 0x00005410a00a7816 */ /* 0x000fe4000000009e */
[----:B------:R-:W-:Y:S02]  /*7ca0*/  LOP3.LUT R25, R25, 0xf60, R26, 0xf8, !PT ;  /* 0x00000f6019197812 */ /* 0x000fe400078ef81a */
[----:B------:R-:W-:Y:S02]  /*7cb0*/  PRMT R11, R156, 0x5410, R11 ;  /* 0x000054109c0b7816 */ /* 0x000fe4000000000b */
[----:B-1----:R-:W-:-:S02]  /*7cc0*/  IADD3 R6, P1, R5, R192, RZ ;  /* 0x000000c005067210 */ /* 0x002fc40007f3e0ff */
[----:B------:R-:W-:Y:S02]  /*7cd0*/  PRMT R188, RZ, 0x7610, R188 ;  /* 0x00007610ffbc7816 */ /* 0x000fe400000000bc */
[----:B------:R-:W-:Y:S02]  /*7ce0*/  PRMT R156, RZ, 0x7610, R156 ;  /* 0x00007610ff9c7816 */ /* 0x000fe4000000009c */
[----:B------:R-:W-:-:S04]  /*7cf0*/  LOP3.LUT R8, R8, 0xffff, RZ, 0xc0, !PT ;  /* 0x0000ffff08087812 */ /* 0x000fc800078ec0ff */
[----:B------:R-:W-:-:S04]  /*7d00*/  PRMT R8, R8, 0x3340, R168 ;  /* 0x0000334008087816 */ /* 0x000fc800000000a8 */
[----:B------:R-:W-:Y:S01]  /*7d10*/  PRMT R8, R8, 0x5410, R166 ;  /* 0x0000541008087816 */ /* 0x000fe200000000a6 */
[----:B------:R-:W-:Y:S06]  /*7d20*/  BAR.SYNC.DEFER_BLOCKING 0x0 ;  /* 0x0000000000007b1d */ /* 0x000fec0000010000 */
[----:B------:R0:W-:Y:S02]  /*7d30*/  STS.128 [R25+UR6+0x2000], R8 ;  /* 0x0020000819007988 */ /* 0x0001e40008000c06 */
[----:B0-----:R-:W-:-:S05]  /*7d40*/  SHF.R.S32.HI R25, RZ, 0x1f, R5 ;  /* 0x0000001fff197819 */ /* 0x001fca0000011405 */
[----:B------:R-:W-:-:S05]  /*7d50*/  IMAD.X R7, R25, 0x1, R191, P1 ;  /* 0x0000000119077824 */ /* 0x000fca00008e06bf */
[----:B------:R0:W2:Y:S02]  /*7d60*/  @!P0 LDG.E.U8 R188, desc[UR12][R6.64] ;  /* 0x0000000c06bc8981 */ /* 0x0000a4000c1e1100 */
[----:B0-----:R-:W-:-:S05]  /*7d70*/  IADD3 R6, P1, R5, R24, RZ ;  /* 0x0000001805067210 */ /* 0x001fca0007f3e0ff */
[----:B------:R-:W-:-:S05]  /*7d80*/  IMAD.X R7, R25, 0x1, R14, P1 ;  /* 0x0000000119077824 */ /* 0x000fca00008e060e */
[----:B------:R0:W3:Y:S04]  /*7d90*/  @!P0 LDG.E.U8 R156, desc[UR12][R6.64] ;  /* 0x0000000c069c8981 */ /* 0x0000e8000c1e1100 */
[----:B------:R1:W-:Y:S04]  /*7da0*/  STL [R1+0x318], R14 ;  /* 0x0003180e01007387 */ /* 0x0003e80000100800 */
[----:B------:R-:W4:Y:S01]  /*7db0*/  LDL R24, [R1+0x2e4] ;  /* 0x0002e40001187983 */ /* 0x000f220000100800 */
[----:B0-----:R-:W-:-:S03]  /*7dc0*/  IADD3 R6, P1, R5, R4, RZ ;  /* 0x0000000405067210 */ /* 0x001fc60007f3e0ff */
[----:B------:R-:W2:Y:S02]  /*7dd0*/  LDL R4, [R1+0x30c] ;  /* 0x00030c0001047983 */ /* 0x000ea40000100800 */
[----:B------:R-:W-:Y:S02]  /*7de0*/  IMAD.X R7, R25, 0x1, R3, P1 ;  /* 0x0000000119077824 */ /* 0x000fe400008e0603 */
[----:B-1----:R-:W3:Y:S04]  /*7df0*/  LDL R14, [R1+0x2d4] ;  /* 0x0002d400010e7983 */ /* 0x002ee80000100800 */
[----:B------:R-:W3:Y:S04]  /*7e00*/  LDL R32, [R1+0x2c4] ;  /* 0x0002c40001207983 */ /* 0x000ee80000100800 */
[----:B------:R-:W3:Y:S04]  /*7e10*/  LDL R3, [R1+0x2d0] ;  /* 0x0002d00001037983 */ /* 0x000ee80000100800 */
[----:B------:R-:W3:Y:S04]  /*7e20*/  LDL R31, [R1+0x2b4] ;  /* 0x0002b400011f7983 */ /* 0x000ee80000100800 */
[----:B------:R-:W3:Y:S04]  /*7e30*/  LDL R30, [R1+0x2c0] ;  /* 0x0002c000011e7983 */ /* 0x000ee80000100800 */
[----:B------:R-:W3:Y:S04]  /*7e40*/  LDL R29, [R1+0x2b0] ;  /* 0x0002b000011d7983 */ /* 0x000ee80000100800 */
[----:B------:R-:W3:Y:S04]  /*7e50*/  LDL.LU R2, [R1+0x2e0] ;  /* 0x0002e00001027983 */ /* 0x000ee80000300800 */
[----:B------:R-:W3:Y:S01]  /*7e60*/  LDL R28, [R1+0x2a4] ;  /* 0x0002a400011c7983 */ /* 0x000ee20000100800 */
[----:B------:R-:W-:-:S03]  /*7e70*/  PRMT R158, RZ, 0x7610, R158 ;  /* 0x00007610ff9e7816 */ /* 0x000fc6000000009e */
[----:B------:R-:W3:Y:S01]  /*7e80*/  LDL R27, [R1+0x2a0] ;  /* 0x0002a000011b7983 */ /* 0x000ee20000100800 */
[----:B------:R-:W-:Y:S02]  /*7e90*/  LOP3.LUT R157, R157, 0xffff, RZ, 0xc0, !PT ;  /* 0x0000ffff9d9d7812 */ /* 0x000fe400078ec0ff */
[----:B------:R-:W-:Y:S01]  /*7ea0*/  LOP3.LUT R155, R155, 0xffff, RZ, 0xc0, !PT ;  /* 0x0000ffff9b9b7812 */ /* 0x000fe200078ec0ff */
[----:B------:R4:W3:Y:S01]  /*7eb0*/  @!P0 LDG.E.U8 R158, desc[UR12][R6.64] ;  /* 0x0000000c069e8981 */ /* 0x0008e2000c1e1100 */
        /* <DEDUP_REMOVED lines=14> */
[----:B------:R-:W-:Y:S02]  /*7fa0*/  PRMT R155, R157, 0x3340, R155 ;  /* 0x000033409d9b7816 */ /* 0x000fe4000000009b */
[----:B------:R-:W-:-:S02]  /*7fb0*/  PRMT R8, R154, 0x3340, R153 ;  /* 0x000033409a087816 */ /* 0x000fc40000000099 */
[----:B------:R-:W-:Y:S02]  /*7fc0*/  PRMT R23, R152, 0x3340, R23 ;  /* 0x0000334098177816 */ /* 0x000fe40000000017 */
[----:B------:R-:W-:Y:S02]  /*7fd0*/  PRMT R9, R22, 0x3340, R21 ;  /* 0x0000334016097816 */ /* 0x000fe40000000015 */
[----:B------:R-:W-:Y:S02]  /*7fe0*/  PRMT R19, R20, 0x3340, R19 ;  /* 0x0000334014137816 */ /* 0x000fe40000000013 */
[----:B------:R-:W-:Y:S02]  /*7ff0*/  PRMT R10, R18, 0x3340, R17 ;  /* 0x00003340120a7816 */ /* 0x000fe40000000011 */
[----:B------:R-:W-:Y:S02]  /*8000*/  PRMT R15, R16, 0x3340, R15 ;  /* 0x00003340100f7816 */ /* 0x000fe4000000000f */
[----:B------:R-:W-:-:S02]  /*8010*/  PRMT R11, R13, 0x3340, R12 ;  /* 0x000033400d0b7816 */ /* 0x000fc4000000000c */
[----:B------:R-:W-:Y:S02]  /*8020*/  PRMT R8, R155, 0x5410, R8 ;  /* 0x000054109b087816 */ /* 0x000fe40000000008 */
[----:B------:R-:W-:Y:S02]  /*8030*/  PRMT R9, R23, 0x5410, R9 ;  /* 0x0000541017097816 */ /* 0x000fe40000000009 */
[----:B------:R-:W-:Y:S02]  /*8040*/  PRMT R10, R19, 0x5410, R10 ;  /* 0x00005410130a7816 */ /* 0x000fe4000000000a */
[----:B------:R-:W-:Y:S02]  /*8050*/  PRMT R11, R15, 0x5410, R11 ;  /* 0x000054100f0b7816 */ /* 0x000fe4000000000b */
[----:B----4-:R-:W-:-:S03]  /*8060*/  IADD3 R6, P1, R5, R24, RZ ;  /* 0x0000001805067210 */ /* 0x010fc60007f3e0ff */
[----:B--2---:R0:W-:Y:S04]  /*8070*/  STS.128 [R4+UR6+0x2000], R8 ;  /* 0x0020000804007988 */ /* 0x0041e80008000c06 */
[----:B---3--:R1:W-:Y:S04]  /*8080*/  STL [R1+0x31c], R2 ;  /* 0x00031c0201007387 */ /* 0x0083e80000100800 */
[----:B------:R-:W2:Y:S04]  /*8090*/  LDL R26, [R1+0x294] ;  /* 0x00029400011a7983 */ /* 0x000ea80000100800 */
[----:B------:R-:W3:Y:S01]  /*80a0*/  LDL R24, [R1+0x290] ;  /* 0x0002900001187983 */ /* 0x000ee20000100800 */
[----:B------:R-:W-:Y:S01]  /*80b0*/  IMAD.X R7, R25, 0x1, R2, P1 ;  /* 0x0000000119077824 */ /* 0x000fe200008e0602 */
[----:B------:R-:W-:-:S02]  /*80c0*/  IADD3 R12, P1, R5, R14, RZ ;  /* 0x0000000e050c7210 */ /* 0x000fc40007f3e0ff */
[----:B------:R-:W4:Y:S04]  /*80d0*/  LDL.LU R14, [R1+0x2d8] ;  /* 0x0002d800010e7983 */ /* 0x000f280000300800 */
[----:B0-----:R-:W4:Y:S04]  /*80e0*/  LDL.LU R4, [R1+0x2f8] ;  /* 0x0002f80001047983 */ /* 0x001f280000300800 */
[----:B------:R-:W4:Y:S01]  /*80f0*/  LDL R10, [R1+0x284] ;  /* 0x00028400010a7983 */ /* 0x000f220000100800 */
[----:B------:R-:W-:-:S03]  /*8100*/  IMAD.X R13, R25, 0x1, R3, P1 ;  /* 0x00000001190d7824 */ /* 0x000fc600008e0603 */
[----:B------:R-:W4:Y:S04]  /*8110*/  LDL R37, [R1+0x280] ;  /* 0x0002800001257983 */ /* 0x000f280000100800 */
[----:B------:R-:W4:Y:S04]  /*8120*/  LDL.LU R3, [R1+0x2fc] ;  /* 0x0002fc0001037983 */ /* 0x000f280000300800 */
[----:B-1----:R-:W4:Y:S04]  /*8130*/  LDL.LU R2, [R1+0x2c8] ;  /* 0x0002c80001027983 */ /* 0x002f280000300800 */
[----:B------:R-:W4:Y:S04]  /*8140*/  LDL R36, [R1+0x274] ;  /* 0x0002740001247983 */ /* 0x000f280000100800 */
[----:B------:R-:W4:Y:S01]  /*8150*/  LDL R35, [R1+0x270] ;  /* 0x0002700001237983 */ /* 0x000f220000100800 */
[----:B------:R-:W-:-:S03]  /*8160*/  PRMT R17, RZ, 0x7610, R17 ;  /* 0x00007610ff117816 */ /* 0x000fc60000000011 */
[----:B------:R-:W4:Y:S04]  /*8170*/  LDL R34, [R1+0x264] ;  /* 0x0002640001227983 */ /* 0x000f280000100800 */
[----:B------:R-:W4:Y:S04]  /*8180*/  LDL R33, [R1+0x260] ;  /* 0x0002600001217983 */ /* 0x000f280000100800 */
[----:B------:R0:W4:Y:S01]  /*8190*/  @!P0 LDG.E.U8 R17, desc[UR12][R6.64] ;  /* 0x0000000c06118981 */ /* 0x000122000c1e1100 */
[----:B------:R-:W-:-:S03]  /*81a0*/  IADD3 R8, P1, R5, R31, RZ ;  /* 0x0000001f05087210 */ /* 0x000fc60007f3e0ff */
[----:B------:R-:W4:Y:S01]  /*81b0*/  LDL R31, [R1+0x250] ;  /* 0x00025000011f7983 */ /* 0x000f220000100800 */
[----:B------:R-:W-:Y:S02]  /*81c0*/  PRMT R16, RZ, 0x7610, R16 ;  /* 0x00007610ff107816 */ /* 0x000fe40000000010 */
[----:B------:R-:W-:Y:S01]  /*81d0*/  PRMT R18, RZ, 0x7610, R18 ;  /* 0x00007610ff127816 */ /* 0x000fe20000000012 */
[----:B------:R-:W4:Y:S01]  /*81e0*/  LDL R11, [R1+0x214] ;  /* 0x00021400010b7983 */ /* 0x000f220000100800 */
[----:B0-----:R-:W-:-:S03]  /*81f0*/  IADD3 R6, P2, R5, R32, RZ ;  /* 0x0000002005067210 */ /* 0x001fc60007f5e0ff */
[----:B------:R-:W4:Y:S02]  /*8200*/  LDL R32, [R1+0x254] ;  /* 0x0002540001207983 */ /* 0x000f240000100800 */
[C---:B------:R-:W-:Y:S02]  /*8210*/  IMAD.X R7, R25.reuse, 0x1, R30, P2 ;  /* 0x0000000119077824 */ /* 0x040fe400010e061e */
[----:B------:R-:W4:Y:S01]  /*8220*/  LDL R30, [R1+0x244] ;  /* 0x00024400011e7983 */ /* 0x000f220000100800 */
[----:B------:R-:W-:-:S03]  /*8230*/  IMAD.X R9, R25, 0x1, R29, P1 ;  /* 0x0000000119097824 */ /* 0x000fc600008e061d */
[----:B------:R-:W4:Y:S04]  /*8240*/  LDL R29, [R1+0x240] ;  /* 0x00024000011d7983 */ /* 0x000f280000100800 */
[----:B------:R0:W4:Y:S01]  /*8250*/  @!P0 LDG.E.U8 R16, desc[UR12][R6.64] ;  /* 0x0000000c06108981 */ /* 0x000122000c1e1100 */
[----:B------:R-:W-:-:S03]  /*8260*/  PRMT R15, RZ, 0x7610, R15 ;  /* 0x00007610ff0f7816 */ /* 0x000fc6000000000f */
[----:B------:R-:W4:Y:S04]  /*8270*/  @!P0 LDG.E.U8 R18, desc[UR12][R8.64] ;  /* 0x0000000c08128981 */ /* 0x000f28000c1e1100 */
[----:B------:R1:W4:Y:S01]  /*8280*/  @!P0 LDG.E.U8 R15, desc[UR12][R12.64] ;  /* 0x0000000c0c0f8981 */ /* 0x000322000c1e1100 */
[----:B0-----:R-:W-:-:S03]  /*8290*/  IADD3 R6, P1, R5, R28, RZ ;  /* 0x0000001c05067210 */ /* 0x001fc60007f3e0ff */
[----:B------:R-:W4:Y:S02]  /*82a0*/  LDL R28, [R1+0x234] ;  /* 0x00023400011c7983 */ /* 0x000f240000100800 */
[----:B------:R-:W-:Y:S02]  /*82b0*/  IMAD.X R7, R25, 0x1, R27, P1 ;  /* 0x0000000119077824 */ /* 0x000fe400008e061b */
[----:B------:R-:W4:Y:S01]  /*82c0*/  LDL R27, [R1+0x230] ;  /* 0x00023000011b7983 */ /* 0x000f220000100800 */
[----:B-1----:R-:W-:Y:S02]  /*82d0*/  PRMT R12, RZ, 0x7610, R12 ;  /* 0x00007610ff0c7816 */ /* 0x002fe4000000000c */
[----:B------:R-:W-:-:S04]  /*82e0*/  PRMT R13, RZ, 0x7610, R13 ;  /* 0x00007610ff0d7816 */ /* 0x000fc8000000000d */
[----:B------:R4:W4:Y:S01]  /*82f0*/  @!P0 LDG.E.U8 R12, desc[UR12][R6.64] ;  /* 0x0000000c060c8981 */ /* 0x000922000c1e1100 */
[----:B--2---:R-:W-:-:S03]  /*8300*/  IADD3 R8, P1, R5, R26, RZ ;  /* 0x0000001a05087210 */ /* 0x004fc60007f3e0ff */
[----:B------:R-:W2:Y:S02]  /*8310*/  LDL R26, [R1+0x224] ;  /* 0x00022400011a7983 */ /* 0x000ea40000100800 */
[----:B---3--:R-:W-:Y:S02]  /*8320*/  IMAD.X R9, R25, 0x1, R24, P1 ;  /* 0x0000000119097824 */ /* 0x008fe400008e0618 */
[----:B------:R-:W3:Y:S04]  /*8330*/  LDL R24, [R1+0x220] ;  /* 0x0002200001187983 */ /* 0x000ee80000100800 */
[----:B------:R-:W3:Y:S01]  /*8340*/  @!P0 LDG.E.U8 R13, desc[UR12][R8.64] ;  /* 0x0000000c080d8981 */ /* 0x000ee2000c1e1100 */
[----:B----4-:R-:W-:-:S03]  /*8350*/  IADD3 R6, P1, R5, R10, RZ ;  /* 0x0000000a05067210 */ /* 0x010fc60007f3e0ff */
[----:B------:R-:W4:Y:S04]  /*8360*/  LDL R10, [R1+0x210] ;  /* 0x00021000010a7983 */ /* 0x000f280000100800 */
[----:B------:R-:W4:Y:S04]  /*8370*/  LDL R9, [R1+0x204] ;  /* 0x0002040001097983 */ /* 0x000f280000100800 */
[----:B------:R-:W4:Y:S01]  /*8380*/  LDL R8, [R1+0x200] ;  /* 0x0002000001087983 */ /* 0x000f220000100800 */
[----:B------:R-:W-:Y:S01]  /*8390*/  PRMT R19, RZ, 0x7610, R19 ;  /* 0x00007610ff137816 */ /* 0x000fe20000000013 */
[----:B------:R-:W-:-:S05]  /*83a0*/  IMAD.X R7, R25, 0x1, R37, P1 ;  /* 0x0000000119077824 */ /* 0x000fca00008e0625 */
[----:B------:R0:W4:Y:S01]  /*83b0*/  @!P0 LDG.E.U8 R19, desc[UR12][R6.64] ;  /* 0x0000000c06138981 */ /* 0x000122000c1e1100 */
[----:B------:R-:W-:Y:S02]  /*83c0*/  PRMT R20, RZ, 0x7610, R20 ;  /* 0x00007610ff147816 */ /* 0x000fe40000000014 */
[----:B0-----:R-:W-:-:S05]  /*83d0*/  IADD3 R6, P1, R5, R36, RZ ;  /* 0x0000002405067210 */ /* 0x001fca0007f3e0ff */
        /* <DEDUP_REMOVED lines=12> */
[----:B------:R-:W-:Y:S01]  /*84a0*/  IMAD.X R7, R25, 0x1, R29, P1 ;  /* 0x0000000119077824 */ /* 0x000fe200008e061d */
[----:B------:R-:W-:Y:S01]  /*84b0*/  PRMT R170, RZ, 0x7610, R170 ;  /* 0x00007610ffaa7816 */ /* 0x000fe200000000aa */
[----:B------:R-:W4:Y:S04]  /*84c0*/  LDL R29, [R1+0x2dc] ;  /* 0x0002dc00011d7983 */ /* 0x000f280000100800 */
[----:B------:R0:W4:Y:S02]  /*84d0*/  @!P0 LDG.E.U8 R168, desc[UR12][R6.64] ;  /* 0x0000000c06a88981 */ /* 0x000124000c1e1100 */
[----:B0-----:R-:W-:Y:S02]  /*84e0*/  IADD3 R6, P1, R5, R28, RZ ;  /* 0x0000001c05067210 */ /* 0x001fe40007f3e0ff */
[----:B------:R-:W-:Y:S01]  /*84f0*/  PRMT R171, RZ, 0x7610, R171 ;  /* 0x00007610ffab7816 */ /* 0x000fe200000000ab */
[----:B------:R-:W4:Y:S02]  /*8500*/  LDL R28, [R1+0x2e8] ;  /* 0x0002e800011c7983 */ /* 0x000f240000100800 */
[----:B------:R-:W-:Y:S01]  /*8510*/  IMAD.X R7, R25, 0x1, R27, P1 ;  /* 0x0000000119077824 */ /* 0x000fe200008e061b */
[----:B------:R-:W-:Y:S01]  /*8520*/  PRMT R173, RZ, 0x7610, R173 ;  /* 0x00007610ffad7816 */ /* 0x000fe200000000ad */
[----:B------:R-:W4:Y:S04]  /*8530*/  LDL R27, [R1+0x2cc] ;  /* 0x0002cc00011b7983 */ /* 0x000f280000100800 */
[----:B------:R2:W4:Y:S01]  /*8540*/  @!P0 LDG.E.U8 R170, desc[UR12][R6.64] ;  /* 0x0000000c06aa8981 */ /* 0x000522000c1e1100 */
[----:B------:R-:W-:-:S02]  /*8550*/  PRMT R174, RZ, 0x7610, R174 ;  /* 0x00007610ffae7816 */ /* 0x000fc400000000ae */
[----:B------:R-:W-:Y:S02]  /*8560*/  PRMT R176, RZ, 0x7610, R176 ;  /* 0x00007610ffb07816 */ /* 0x000fe400000000b0 */
[----:B------:R-:W-:Y:S02]  /*8570*/  PRMT R177, RZ, 0x7610, R177 ;  /* 0x00007610ffb17816 */ /* 0x000fe400000000b1 */
[----:B------:R-:W-:Y:S02]  /*8580*/  PRMT R179, RZ, 0x7610, R179 ;  /* 0x00007610ffb37816 */ /* 0x000fe400000000b3 */
[----:B------:R-:W-:Y:S02]  /*8590*/  PRMT R180, RZ, 0x7610, R180 ;  /* 0x00007610ffb47816 */ /* 0x000fe400000000b4 */
[----:B------:R-:W-:Y:S02]  /*85a0*/  PRMT R182, RZ, 0x7610, R182 ;  /* 0x00007610ffb67816 */ /* 0x000fe400000000b6 */
[----:B------:R-:W-:-:S02]  /*85b0*/  PRMT R183, RZ, 0x7610, R183 ;  /* 0x00007610ffb77816 */ /* 0x000fc400000000b7 */
[----:B------:R-:W-:Y:S02]  /*85c0*/  PRMT R185, RZ, 0x7610, R185 ;  /* 0x00007610ffb97816 */ /* 0x000fe400000000b9 */
[----:B------:R-:W-:Y:S02]  /*85d0*/  PRMT R186, RZ, 0x7610, R186 ;  /* 0x00007610ffba7816 */ /* 0x000fe400000000ba */
[----:B------:R-:W-:Y:S02]  /*85e0*/  PRMT R187, RZ, 0x7610, R187 ;  /* 0x00007610ffbb7816 */ /* 0x000fe400000000bb */
[----:B------:R-:W-:Y:S02]  /*85f0*/  PRMT R184, RZ, 0x7610, R184 ;  /* 0x00007610ffb87816 */ /* 0x000fe400000000b8 */
[----:B--2---:R-:W-:Y:S02]  /*8600*/  IADD3 R6, P1, R5, R26, RZ ;  /* 0x0000001a05067210 */ /* 0x004fe40007f3e0ff */
[----:B------:R-:W-:Y:S01]  /*8610*/  PRMT R181, RZ, 0x7610, R181 ;  /* 0x00007610ffb57816 */ /* 0x000fe200000000b5 */
[----:B------:R-:W2:Y:S02]  /*8620*/  LDL R26, [R1+0x2bc] ;  /* 0x0002bc00011a7983 */ /* 0x000ea40000100800 */
[----:B---3--:R-:W-:Y:S01]  /*8630*/  IMAD.X R7, R25, 0x1, R24, P1 ;  /* 0x0000000119077824 */ /* 0x008fe200008e0618 */
[----:B------:R-:W-:Y:S01]  /*8640*/  PRMT R178, RZ, 0x7610, R178 ;  /* 0x00007610ffb27816 */ /* 0x000fe200000000b2 */
[----:B------:R-:W3:Y:S04]  /*8650*/  LDL R24, [R1+0x2ac] ;  /* 0x0002ac0001187983 */ /* 0x000ee80000100800 */
[----:B------:R0:W3:Y:S02]  /*8660*/  @!P0 LDG.E.U8 R171, desc[UR12][R6.64] ;  /* 0x0000000c06ab8981 */ /* 0x0000e4000c1e1100 */
[----:B0-----:R-:W-:-:S05]  /*8670*/  IADD3 R6, P1, R5, R11, RZ ;  /* 0x0000000b05067210 */ /* 0x001fca0007f3e0ff */
[----:B----4-:R-:W-:-:S05]  /*8680*/  IMAD.X R7, R25, 0x1, R10, P1 ;  /* 0x0000000119077824 */ /* 0x010fca00008e060a */
[----:B------:R0:W4:Y:S02]  /*8690*/  @!P0 LDG.E.U8 R173, desc[UR12][R6.64] ;  /* 0x0000000c06ad8981 */ /* 0x000124000c1e1100 */
[----:B0-----:R-:W-:-:S05]  /*86a0*/  IADD3 R6, P1, R5, R9, RZ ;  /* 0x0000000905067210 */ /* 0x001fca0007f3e0ff */
[----:B------:R-:W-:Y:S02]  /*86b0*/  IMAD.X R7, R25, 0x1, R8, P1 ;  /* 0x0000000119077824 */ /* 0x000fe400008e0608 */
[----:B------:R-:W2:Y:S04]  /*86c0*/  LDL R8, [R1+0x2ec] ;  /* 0x0002ec0001087983 */ /* 0x000ea80000100800 */
[----:B------:R0:W4:Y:S02]  /*86d0*/  @!P0 LDG.E.U8 R174, desc[UR12][R6.64] ;  /* 0x0000000c06ae8981 */ /* 0x000124000c1e1100 */
[----:B0-----:R-:W-:-:S05]  /*86e0*/  IADD3 R6, P1, R5, R250, RZ ;  /* 0x000000fa05067210 */ /* 0x001fca0007f3e0ff */
[----:B------:R-:W-:-:S05]  /*86f0*/  IMAD.X R7, R25, 0x1, R249, P1 ;  /* 0x0000000119077824 */ /* 0x000fca00008e06f9 */
        /* <DEDUP_REMOVED lines=41> */
[----:B------:R0:W4:Y:S02]  /*8990*/  @!P0 LDG.E.U8 R172, desc[UR12][R6.64] ;  /* 0x0000000c06ac8981 */ /* 0x000124000c1e1100 */
[----:B0-----:R-:W-:Y:S02]  /*89a0*/  IADD3 R6, P1, R5, R194, RZ ;  /* 0x000000c205067210 */ /* 0x001fe40007f3e0ff */
[----:B------:R-:W-:Y:S03]  /*89b0*/  STL [R1+0x358], R249 ;  /* 0x000358f901007387 */ /* 0x000fe60000100800 */
[----:B------:R-:W-:Y:S01]  /*89c0*/  IMAD.X R7, R25, 0x1, R193, P1 ;  /* 0x0000000119077824 */ /* 0x000fe200008e06c1 */
[----:B------:R-:W-:Y:S01]  /*89d0*/  IADD3 R10, P1, R5, R3, RZ ;  /* 0x00000003050a7210 */ /* 0x000fe20007f3e0ff */
[----:B------:R-:W-:Y:S04]  /*89e0*/  STL [R1+0x328], R3 ;  /* 0x0003280301007387 */ /* 0x000fe80000100800 */
[----:B------:R-:W-:Y:S01]  /*89f0*/  IMAD.X R11, R25, 0x1, R4, P1 ;  /* 0x00000001190b7824 */ /* 0x000fe200008e0604 */
[----:B------:R0:W-:Y:S04]  /*8a00*/  STL [R1+0x324], R4 ;  /* 0x0003240401007387 */ /* 0x0001e80000100800 */
[----:B0-----:R-:W3:Y:S01]  /*8a10*/  LDL.LU R4, [R1+0x2b8] ;  /* 0x0002b80001047983 */ /* 0x001ee20000300800 */
[----:B--2---:R-:W-:-:S02]  /*8a20*/  IADD3 R8, P1, R5, R8, RZ ;  /* 0x0000000805087210 */ /* 0x004fc40007f3e0ff */
[----:B------:R-:W-:-:S03]  /*8a30*/  PRMT R169, RZ, 0x7610, R169 ;  /* 0x00007610ffa97816 */ /* 0x000fc600000000a9 */
[----:B------:R-:W-:Y:S02]  /*8a40*/  IMAD.X R9, R25, 0x1, R28, P1 ;  /* 0x0000000119097824 */ /* 0x000fe400008e061c */
[----:B------:R-:W2:Y:S04]  /*8a50*/  LDL R28, [R1+0x29c] ;  /* 0x00029c00011c7983 */ /* 0x000ea80000100800 */
[----:B------:R-:W4:Y:S04]  /*8a60*/  LDL.LU R3, [R1+0x2a8] ;  /* 0x0002a80001037983 */ /* 0x000f280000300800 */
[----:B------:R0:W2:Y:S01]  /*8a70*/  @!P0 LDG.E.U8 R169, desc[UR12][R6.64] ;  /* 0x0000000c06a98981 */ /* 0x0000a2000c1e1100 */
[----:B------:R-:W-:-:S03]  /*8a80*/  PRMT R165, RZ, 0x7610, R165 ;  /* 0x00007610ffa57816 */ /* 0x000fc600000000a5 */
[----:B------:R1:W-:Y:S01]  /*8a90*/  STL [R1+0x32c], R14 ;  /* 0x00032c0e01007387 */ /* 0x0003e20000100800 */
[----:B0-----:R-:W-:-:S05]  /*8aa0*/  IADD3 R6, P1, R5, R29, RZ ;  /* 0x0000001d05067210 */ /* 0x001fca0007f3e0ff */
[----:B------:R-:W-:Y:S02]  /*8ab0*/  IMAD.X R7, R25, 0x1, R14, P1 ;  /* 0x0000000119077824 */ /* 0x000fe400008e060e */
[----:B-1----:R-:W2:Y:S04]  /*8ac0*/  LDL.LU R14, [R1+0x298] ;  /* 0x00029800010e7983 */ /* 0x002ea80000300800 */
[----:B------:R0:W2:Y:S01]  /*8ad0*/  @!P0 LDG.E.U8 R165, desc[UR12][R6.64] ;  /* 0x0000000c06a58981 */ /* 0x0000a2000c1e1100 */
[----:B------:R-:W-:Y:S02]  /*8ae0*/  PRMT R164, RZ, 0x7610, R164 ;  /* 0x00007610ffa47816 */ /* 0x000fe400000000a4 */
[----:B0-----:R-:W-:Y:S02]  /*8af0*/  IADD3 R6, P1, R5, R27, RZ ;  /* 0x0000001b05067210 */ /* 0x001fe40007f3e0ff */
[----:B------:R-:W2:Y:S03]  /*8b00*/  LDL R27, [R1+0x28c] ;  /* 0x00028c00011b7983 */ /* 0x000ea60000100800 */
[----:B------:R-:W-:Y:S01]  /*8b10*/  IMAD.X R7, R25, 0x1, R2, P1 ;  /* 0x0000000119077824 */ /* 0x000fe200008e0602 */
[----:B------:R0:W-:Y:S04]  /*8b20*/  STL [R1+0x330], R2 ;  /* 0x0003300201007387 */ /* 0x0001e80000100800 */
[----:B------:R1:W2:Y:S04]  /*8b30*/  @!P0 LDG.E.U8 R164, desc[UR12][R6.64] ;  /* 0x0000000c06a48981 */ /* 0x0002a8000c1e1100 */
[----:B0-----:R-:W2:Y:S01]  /*8b40*/  LDL.LU R2, [R1+0x288] ;  /* 0x0002880001027983 */ /* 0x001ea20000300800 */
[----:B-1----:R-:W-:-:S03]  /*8b50*/  IADD3 R6, P1, R5, R26, RZ ;  /* 0x0000001a05067210 */ /* 0x002fc60007f3e0ff */
[----:B------:R-:W2:Y:S02]  /*8b60*/  LDL R26, [R1+0x27c] ;  /* 0x00027c00011a7983 */ /* 0x000ea40000100800 */
[----:B---3--:R-:W-:Y:S02]  /*8b70*/  IMAD.X R7, R25, 0x1, R4, P1 ;  /* 0x0000000119077824 */ /* 0x008fe400008e0604 */
[----:B------:R0:W-:Y:S04]  /*8b80*/  STL [R1+0x334], R4 ;  /* 0x0003340401007387 */ /* 0x0001e80000100800 */
[----:B0-----:R-:W3:Y:S01]  /*8b90*/  LDL.LU R4, [R1+0x278] ;  /* 0x0002780001047983 */ /* 0x001ee20000300800 */
[----:B------:R-:W-:-:S03]  /*8ba0*/  PRMT R163, RZ, 0x7610, R163 ;  /* 0x00007610ffa37816 */ /* 0x000fc600000000a3 */
[----:B------:R-:W3:Y:S04]  /*8bb0*/  LDL R30, [R1+0x26c] ;  /* 0x00026c00011e7983 */ /* 0x000ee80000100800 */
[----:B------:R0:W3:Y:S01]  /*8bc0*/  @!P0 LDG.E.U8 R163, desc[UR12][R6.64] ;  /* 0x0000000c06a38981 */ /* 0x0000e2000c1e1100 */
[----:B------:R-:W-:-:S03]  /*8bd0*/  PRMT R162, RZ, 0x7610, R162 ;  /* 0x00007610ffa27816 */ /* 0x000fc600000000a2 */
[----:B----4-:R1:W-:Y:S01]  /*8be0*/  STL [R1+0x338], R3 ;  /* 0x0003380301007387 */ /* 0x0103e20000100800 */
[----:B0-----:R-:W-:-:S05]  /*8bf0*/  IADD3 R6, P1, R5, R24, RZ ;  /* 0x0000001805067210 */ /* 0x001fca0007f3e0ff */
[----:B------:R-:W-:Y:S02]  /*8c00*/  IMAD.X R7, R25, 0x1, R3, P1 ;  /* 0x0000000119077824 */ /* 0x000fe400008e0603 */
[----:B-1----:R-:W4:Y:S04]  /*8c10*/  LDL.LU R3, [R1+0x268] ;  /* 0x0002680001037983 */ /* 0x002f280000300800 */
[----:B------:R2:W4:Y:S01]  /*8c20*/  @!P0 LDG.E.U8 R162, desc[UR12][R6.64] ;  /* 0x0000000c06a28981 */ /* 0x000522000c1e1100 */
[----:B------:R-:W-:-:S03]  /*8c30*/  PRMT R161, RZ, 0x7610, R161 ;  /* 0x00007610ffa17816 */ /* 0x000fc600000000a1 */
[----:B------:R-:W4:Y:S01]  /*8c40*/  LDL R29, [R1+0x25c] ;  /* 0x00025c00011d7983 */ /* 0x000f220000100800 */
[----:B--2---:R-:W-:-:S03]  /*8c50*/  IADD3 R6, P1, R5, R28, RZ ;  /* 0x0000001c05067210 */ /* 0x004fc60007f3e0ff */
[----:B------:R-:W2:Y:S02]  /*8c60*/  LDL R28, [R1+0x24c] ;  /* 0x00024c00011c7983 */ /* 0x000ea40000100800 */
[----:B------:R-:W-:Y:S02]  /*8c70*/  IMAD.X R7, R25, 0x1, R14, P1 ;  /* 0x0000000119077824 */ /* 0x000fe400008e060e */
[----:B------:R0:W-:Y:S04]  /*8c80*/  STL [R1+0x33c], R14 ;  /* 0x00033c0e01007387 */ /* 0x0001e80000100800 */
[----:B------:R1:W2:Y:S04]  /*8c90*/  @!P0 LDG.E.U8 R161, desc[UR12][R6.64] ;  /* 0x0000000c06a18981 */ /* 0x0002a8000c1e1100 */
[----:B0-----:R-:W2:Y:S01]  /*8ca0*/  LDL.LU R14, [R1+0x258] ;  /* 0x00025800010e7983 */ /* 0x001ea20000300800 */
[----:B-1----:R-:W-:-:S03]  /*8cb0*/  IADD3 R6, P1, R5, R27, RZ ;  /* 0x0000001b05067210 */ /* 0x002fc60007f3e0ff */
[----:B------:R-:W2:Y:S01]  /*8cc0*/  LDL R27, [R1+0x23c] ;  /* 0x00023c00011b7983 */ /* 0x000ea20000100800 */
[----:B------:R-:W-:Y:S01]  /*8cd0*/  PRMT R160, RZ, 0x7610, R160 ;  /* 0x00007610ffa07816 */ /* 0x000fe200000000a0 */
[----:B------:R-:W-:Y:S02]  /*8ce0*/  IMAD.X R7, R25, 0x1, R2, P1 ;  /* 0x0000000119077824 */ /* 0x000fe400008e0602 */
        /* <DEDUP_REMOVED lines=8> */
[----:B------:R-:W-:Y:S02]  /*8d70*/  PRMT R159, RZ, 0x7610, R159 ;  /* 0x00007610ff9f7816 */ /* 0x000fe4000000009f */
[----:B------:R-:W-:-:S04]  /*8d80*/  LOP3.LUT R24, R151, 0x7f, RZ, 0xc0, !PT ;  /* 0x0000007f97187812 */ /* 0x000fc800078ec0ff */
[----:B------:R0:W3:Y:S04]  /*8d90*/  @!P0 LDG.E.U8 R159, desc[UR12][R6.64] ;  /* 0x0000000c069f8981 */ /* 0x0000e8000c1e1100 */
[----:B------:R-:W-:Y:S01]  /*8da0*/  STS.U8 [R24+UR6], R156 ;  /* 0x0000009c18007988 */ /* 0x000fe20008000006 */
[----:B0-----:R-:W-:-:S03]  /*8db0*/  IADD3 R6, P1, R5, R30, RZ ;  /* 0x0000001e05067210 */ /* 0x001fc60007f3e0ff */
[----:B------:R0:W-:Y:S02]  /*8dc0*/  STS.U8 [R24+UR6+0x100], R158 ;  /* 0x0001009e18007988 */ /* 0x0001e40008000006 */
[----:B----4-:R-:W-:Y:S01]  /*8dd0*/  IMAD.X R7, R25, 0x1, R3, P1 ;  /* 0x0000000119077824 */ /* 0x010fe200008e0603 */
[----:B0-----:R-:W-:-:S06]  /*8de0*/  PRMT R158, RZ, 0x7610, R158 ;  /* 0x00007610ff9e7816 */ /* 0x001fcc000000009e */
[----:B------:R0:W4:Y:S01]  /*8df0*/  @!P0 LDG.E.U8 R158, desc[UR12][R6.64] ;  /* 0x0000000c069e8981 */ /* 0x000122000c1e1100 */
[----:B------:R-:W-:Y:S02]  /*8e00*/  PRMT R157, RZ, 0x7610, R157 ;  /* 0x00007610ff9d7816 */ /* 0x000fe4000000009d */
[----:B0-----:R-:W-:-:S05]  /*8e10*/  IADD3 R6, P1, R5, R29, RZ ;  /* 0x0000001d05067210 */ /* 0x001fca0007f3e0ff */
[----:B--2---:R-:W-:-:S05]  /*8e20*/  IMAD.X R7, R25, 0x1, R14, P1 ;  /* 0x0000000119077824 */ /* 0x004fca00008e060e */
[----:B------:R0:W2:Y:S01]  /*8e30*/  @!P0 LDG.E.U8 R157, desc[UR12][R6.64] ;  /* 0x0000000c069d8981 */ /* 0x0000a2000c1e1100 */
[----:B------:R-:W-:Y:S02]  /*8e40*/  PRMT R156, RZ, 0x7610, R156 ;  /* 0x00007610ff9c7816 */ /* 0x000fe4000000009c */
[----:B0-----:R-:W-:Y:S01]  /*8e50*/  IADD3 R6, P1, R5, R28, RZ ;  /* 0x0000001c05067210 */ /* 0x001fe20007f3e0ff */
[----:B------:R0:W-:Y:S04]  /*8e60*/  STL [R1+0x348], R3 ;  /* 0x0003480301007387 */ /* 0x0001e80000100800 */
[----:B------:R-:W-:-:S05]  /*8e70*/  IMAD.X R7, R25, 0x1, R2, P1 ;  /* 0x0000000119077824 */ /* 0x000fca00008e0602 */
[----:B------:R1:W2:Y:S04]  /*8e80*/  @!P0 LDG.E.U8 R156, desc[UR12][R6.64] ;  /* 0x0000000c069c8981 */ /* 0x0002a8000c1e1100 */
[----:B0-----:R-:W4:Y:S04]  /*8e90*/  LDL.LU R3, [R1+0x228] ;  /* 0x0002280001037983 */ /* 0x001f280000300800 */
[----:B------:R0:W-:Y:S01]  /*8ea0*/  STL [R1+0x34c], R14 ;  /* 0x00034c0e01007387 */ /* 0x0001e20000100800 */
[----:B-1----:R-:W-:-:S03]  /*8eb0*/  IADD3 R6, P1, R5, R27, RZ ;  /* 0x0000001b05067210 */ /* 0x002fc60007f3e0ff */
[----:B0-----:R-:W2:Y:S04]  /*8ec0*/  LDL.LU R14, [R1+0x218] ;  /* 0x00021800010e7983 */ /* 0x001ea80000300800 */
[----:B------:R0:W-:Y:S04]  /*8ed0*/  STL [R1+0x350], R2 ;  /* 0x0003500201007387 */ /* 0x0001e80000100800 */
[----:B0-----:R-:W2:Y:S04]  /*8ee0*/  LDL.LU R2, [R1+0x208] ;  /* 0x0002080001027983 */ /* 0x001ea80000300800 */
[----:B------:R-:W2:Y:S01]  /*8ef0*/  LDL.LU R249, [R1+0x20c] ;  /* 0x00020c0001f97983 */ /* 0x000ea20000300800 */
[----:B---3--:R-:W-:-:S03]  /*8f00*/  IMAD.X R7, R25, 0x1, R4, P1 ;  /* 0x0000000119077824 */ /* 0x008fc600008e0604 */
[----:B------:R0:W-:Y:S04]  /*8f10*/  STL [R1+0x354], R4 ;  /* 0x0003540401007387 */ /* 0x0001e80000100800 */
[----:B0-----:R-:W3:Y:S01]  /*8f20*/  LDL.LU R4, [R1+0x21c] ;  /* 0x00021c0001047983 */ /* 0x001ee20000300800 */
[----:B------:R-:W-:-:S06]  /*8f30*/  PRMT R155, RZ, 0x7610, R155 ;  /* 0x00007610ff9b7816 */ /* 0x000fcc000000009b */
[----:B------:R0:W2:Y:S01]  /*8f40*/  @!P0 LDG.E.U8 R155, desc[UR12][R6.64] ;  /* 0x0000000c069b8981 */ /* 0x0000a2000c1e1100 */
[----:B------:R-:W-:Y:S02]  /*8f50*/  PRMT R154, RZ, 0x7610, R154 ;  /* 0x00007610ff9a7816 */ /* 0x000fe4000000009a */
[----:B0-----:R-:W-:Y:S02]  /*8f60*/  IADD3 R6, P1, R5, R26, RZ ;  /* 0x0000001a05067210 */ /* 0x001fe40007f3e0ff */
[----:B------:R-:W-:Y:S02]  /*8f70*/  PRMT R153, RZ, 0x7610, R153 ;  /* 0x00007610ff997816 */ /* 0x000fe40000000099 */
[----:B------:R-:W-:Y:S01]  /*8f80*/  PRMT R152, RZ, 0x7610, R152 ;  /* 0x00007610ff987816 */ /* 0x000fe20000000098 */
[----:B------:R-:W-:Y:S01]  /*8f90*/  STS.U8 [R24+UR6+0x200], R17 ;  /* 0x0002001118007988 */ /* 0x000fe20008000006 */
[----:B------:R-:W-:-:S03]  /*8fa0*/  PRMT R23, RZ, 0x7610, R23 ;  /* 0x00007610ff177816 */ /* 0x000fc60000000017 */
[----:B------:R-:W-:Y:S04]  /*8fb0*/  STS.U8 [R24+UR6+0x300], R15 ;  /* 0x0003000f18007988 */ /* 0x000fe80008000006 */
[----:B------:R-:W-:Y:S01]  /*8fc0*/  STS.U8 [R24+UR6+0x400], R16 ;  /* 0x0004001018007988 */ /* 0x000fe20008000006 */
[----:B----4-:R-:W-:-:S05]  /*8fd0*/  IMAD.X R7, R25, 0x1, R3, P1 ;  /* 0x0000000119077824 */ /* 0x010fca00008e0603 */
[----:B------:R-:W4:Y:S04]  /*8fe0*/  @!P0 LDG.E.U8 R154, desc[UR12][R6.64] ;  /* 0x0000000c069a8981 */ /* 0x000f28000c1e1100 */
[----:B------:R-:W-:Y:S04]  /*8ff0*/  STS.U8 [R24+UR6+0x500], R18 ;  /* 0x0005001218007988 */ /* 0x000fe80008000006 */
[----:B------:R-:W-:Y:S04]  /*9000*/  STS.U8 [R24+UR6+0x600], R12 ;  /* 0x0006000c18007988 */ /* 0x000fe80008000006 */
[----:B------:R-:W-:Y:S04]  /*9010*/  STS.U8 [R24+UR6+0x700], R13 ;  /* 0x0007000d18007988 */ /* 0x000fe80008000006 */
[----:B------:R-:W-:Y:S04]  /*9020*/  STS.U8 [R24+UR6+0x800], R19 ;  /* 0x0008001318007988 */ /* 0x000fe80008000006 */
[----:B------:R-:W-:Y:S04]  /*9030*/  STS.U8 [R24+UR6+0x900], R20 ;  /* 0x0009001418007988 */ /* 0x000fe80008000006 */
[----:B------:R-:W-:Y:S04]  /*9040*/  STS.U8 [R24+UR6+0xa00], R21 ;  /* 0x000a001518007988 */ /* 0x000fe80008000006 */
[----:B------:R0:W-:Y:S02]  /*9050*/  STS.U8 [R24+UR6+0xb00], R22 ;  /* 0x000b001618007988 */ /* 0x0001e40008000006 */
[----:B0-----:R-:W-:-:S02]  /*9060*/  PRMT R22, RZ, 0x7610, R22 ;  /* 0x00007610ff167816 */ /* 0x001fc40000000016 */
        /* <DEDUP_REMOVED lines=9> */
[----:B------:R-:W-:-:S06]  /*9100*/  PRMT R167, RZ, 0x7610, R167 ;  /* 0x00007610ffa77816 */ /* 0x000fcc00000000a7 */
[----:B------:R0:W4:Y:S02]  /*9110*/  @!P0 LDG.E.U8 R167, desc[UR12][R10.64] ;  /* 0x0000000c0aa78981 */ /* 0x000124000c1e1100 */
[----:B0-----:R-:W-:Y:S02]  /*9120*/  PRMT R11, RZ, 0x7610, R11 ;  /* 0x00007610ff0b7816 */ /* 0x001fe4000000000b */
[----:B---3--:R-:W-:-:S05]  /*9130*/  IADD3 R6, P1, R5, R4, RZ ;  /* 0x0000000405067210 */ /* 0x008fca0007f3e0ff */
[----:B--2---:R-:W-:-:S05]  /*9140*/  IMAD.X R7, R25, 0x1, R14, P1 ;  /* 0x0000000119077824 */ /* 0x004fca00008e060e */
[----:B------:R0:W2:Y:S02]  /*9150*/  @!P0 LDG.E.U8 R153, desc[UR12][R6.64] ;  /* 0x0000000c06998981 */ /* 0x0000a4000c1e1100 */
[----:B0-----:R-:W-:-:S05]  /*9160*/  IADD3 R6, P1, R5, R249, RZ ;  /* 0x000000f905067210 */ /* 0x001fca0007f3e0ff */
[----:B------:R-:W-:-:S05]  /*9170*/  IMAD.X R7, R25, 0x1, R2, P1 ;  /* 0x0000000119077824 */ /* 0x000fca00008e0602 */
[----:B------:R0:W3:Y:S02]  /*9180*/  @!P0 LDG.E.U8 R152, desc[UR12][R6.64] ;  /* 0x0000000c06988981 */ /* 0x0000e4000c1e1100 */
        /* <DEDUP_REMOVED lines=35> */
[----:B------:R0:W3:Y:S01]  /*93c0*/  @!P0 LDG.E.U8 R11, desc[UR12][R6.64] ;  /* 0x0000000c060b8981 */ /* 0x0000e2000c1e1100 */
[----:B------:R-:W-:Y:S02]  /*93d0*/  PRMT R10, RZ, 0x7610, R10 ;  /* 0x00007610ff0a7816 */ /* 0x000fe4000000000a */
[----:B0-----:R-:W-:Y:S01]  /*93e0*/  IADD3 R6, P1, R5, R204, RZ ;  /* 0x000000cc05067210 */ /* 0x001fe20007f3e0ff */
[----:B------:R-:W-:Y:S01]  /*93f0*/  STS.U8 [R24+UR6+0xc00], R168 ;  /* 0x000c00a818007988 */ /* 0x000fe20008000006 */
[----:B------:R-:W-:-:S03]  /*9400*/  PRMT R166, RZ, 0x7610, R166 ;  /* 0x00007610ffa67816 */ /* 0x000fc600000000a6 */
[----:B------:R-:W-:Y:S01]  /*9410*/  IMAD.X R7, R25, 0x1, R203, P1 ;  /* 0x0000000119077824 */ /* 0x000fe200008e06cb */
[----:B------:R-:W-:Y:S04]  /*9420*/  STS.U8 [R24+UR6+0xd00], R170 ;  /* 0x000d00aa18007988 */ /* 0x000fe80008000006 */
[----:B------:R-:W-:Y:S04]  /*9430*/  STS.U8 [R24+UR6+0xe00], R171 ;  /* 0x000e00ab18007988 */ /* 0x000fe80008000006 */
[----:B------:R0:W3:Y:S04]  /*9440*/  @!P0 LDG.E.U8 R10, desc[UR12][R6.64] ;  /* 0x0000000c060a8981 */ /* 0x0000e8000c1e1100 */
[----:B------:R-:W-:Y:S04]  /*9450*/  STS.U8 [R24+UR6+0xf00], R173 ;  /* 0x000f00ad18007988 */ /* 0x000fe80008000006 */
[----:B------:R-:W-:Y:S01]  /*9460*/  STS.U8 [R24+UR6+0x1000], R174 ;  /* 0x001000ae18007988 */ /* 0x000fe20008000006 */
[----:B0-----:R-:W-:-:S03]  /*9470*/  IADD3 R6, P1, R5, R200, RZ ;  /* 0x000000c805067210 */ /* 0x001fc60007f3e0ff */
[----:B------:R-:W-:Y:S04]  /*9480*/  STS.U8 [R24+UR6+0x1100], R176 ;  /* 0x001100b018007988 */ /* 0x000fe80008000006 */
[----:B------:R0:W2:Y:S01]  /*9490*/  @!P0 LDG.E.U8 R166, desc[UR12][R8.64] ;  /* 0x0000000c08a68981 */ /* 0x0000a2000c1e1100 */
[----:B------:R-:W-:-:S03]  /*94a0*/  IMAD.X R7, R25, 0x1, R199, P1 ;  /* 0x0000000119077824 */ /* 0x000fc600008e06c7 */
[----:B------:R-:W-:Y:S04]  /*94b0*/  STS.U8 [R24+UR6+0x1200], R177 ;  /* 0x001200b118007988 */ /* 0x000fe80008000006 */
[----:B------:R-:W-:Y:S01]  /*94c0*/  STS.U8 [R24+UR6+0x1300], R179 ;  /* 0x001300b318007988 */ /* 0x000fe20008000006 */
[----:B0-----:R-:W-:-:S03]  /*94d0*/  PRMT R9, RZ, 0x7610, R9 ;  /* 0x00007610ff097816 */ /* 0x001fc60000000009 */
[----:B------:R-:W-:Y:S04]  /*94e0*/  STS.U8 [R24+UR6+0x1400], R180 ;  /* 0x001400b418007988 */ /* 0x000fe80008000006 */
[----:B------:R-:W-:Y:S04]  /*94f0*/  STS.U8 [R24+UR6+0x1500], R182 ;  /* 0x001500b618007988 */ /* 0x000fe80008000006 */
[----:B------:R-:W-:Y:S04]  /*9500*/  STS.U8 [R24+UR6+0x1600], R183 ;  /* 0x001600b718007988 */ /* 0x000fe80008000006 */
[----:B------:R-:W-:Y:S04]  /*9510*/  STS.U8 [R24+UR6+0x1700], R185 ;  /* 0x001700b918007988 */ /* 0x000fe80008000006 */
[----:B------:R-:W-:Y:S04]  /*9520*/  STS.U8 [R24+UR6+0x1800], R186 ;  /* 0x001800ba18007988 */ /* 0x000fe80008000006 */
[----:B------:R0:W3:Y:S04]  /*9530*/  @!P0 LDG.E.U8 R9, desc[UR12][R6.64] ;  /* 0x0000000c06098981 */ /* 0x0000e8000c1e1100 */
[----:B------:R-:W-:Y:S04]  /*9540*/  STS.U8 [R24+UR6+0x1900], R187 ;  /* 0x001900bb18007988 */ /* 0x000fe80008000006 */
[----:B------:R-:W-:Y:S01]  /*9550*/  STS.U8 [R24+UR6+0x1a00], R184 ;  /* 0x001a00b818007988 */ /* 0x000fe20008000006 */
[----:B0-----:R-:W-:-:S03]  /*9560*/  IADD3 R6, P1, R5, R196, RZ ;  /* 0x000000c405067210 */ /* 0x001fc60007f3e0ff */
[----:B------:R-:W-:Y:S04]  /*9570*/  STS.U8 [R24+UR6+0x1b00], R181 ;  /* 0x001b00b518007988 */ /* 0x000fe80008000006 */
[----:B------:R-:W-:Y:S01]  /*9580*/  STS.U8 [R24+UR6+0x1c00], R178 ;  /* 0x001c00b218007988 */ /* 0x000fe20008000006 */
[----:B------:R-:W-:-:S03]  /*9590*/  IMAD.X R7, R25, 0x1, R195, P1 ;  /* 0x0000000119077824 */ /* 0x000fc600008e06c3 */
[----:B------:R-:W-:Y:S04]  /*95a0*/  STS.U8 [R24+UR6+0x1d00], R175 ;  /* 0x001d00af18007988 */ /* 0x000fe80008000006 */
[----:B------:R-:W-:Y:S04]  /*95b0*/  STS.U8 [R24+UR6+0x1e00], R172 ;  /* 0x001e00ac18007988 */ /* 0x000fe80008000006 */
[----:B------:R0:W-:Y:S01]  /*95c0*/  STS.U8 [R24+UR6+0x1f00], R169 ;  /* 0x001f00a918007988 */ /* 0x0001e20008000006 */
[----:B------:R-:W-:-:S06]  /*95d0*/  PRMT R8, RZ, 0x7610, R8 ;  /* 0x00007610ff087816 */ /* 0x000fcc0000000008 */
[----:B------:R-:W3:Y:S04]  /*95e0*/  @!P0 LDG.E.U8 R8, desc[UR12][R6.64] ;  /* 0x0000000c06088981 */ /* 0x000ee8000c1e1100 */
[----:B0-----:R-:W3:Y:S04]  /*95f0*/  LDL.LU.64 R24, [R1] ;  /* 0x0000000001187983 */ /* 0x001ee80000300a00 */
[----:B------:R-:W3:Y:S04]  /*9600*/  LDL.LU.64 R26, [R1+0x8] ;  /* 0x00000800011a7983 */ /* 0x000ee80000300a00 */
        /* <DEDUP_REMOVED lines=62> */
[----:B------:R-:W-:Y:S04]  /*99f0*/  STS.U8 [R189+UR6+0x1f80], R188 ;  /* 0x001f80bcbd007988 */ /* 0x000fe80008000006 */
[----:B----4-:R-:W-:Y:S04]  /*9a00*/  STS.U8 [R189+UR6+0x80], R167 ;  /* 0x000080a7bd007988 */ /* 0x010fe80008000006 */
[----:B--2---:R-:W-:Y:S04]  /*9a10*/  STS.U8 [R189+UR6+0x180], R166 ;  /* 0x000180a6bd007988 */ /* 0x004fe80008000006 */
[----:B------:R-:W-:Y:S04]  /*9a20*/  STS.U8 [R189+UR6+0x280], R165 ;  /* 0x000280a5bd007988 */ /* 0x000fe80008000006 */
        /* <DEDUP_REMOVED lines=12> */
[----:B---3--:R-:W-:Y:S04]  /*9af0*/  STS.U8 [R189+UR6+0xf80], R152 ;  /* 0x000f8098bd007988 */ /* 0x008fe80008000006 */
        /* <DEDUP_REMOVED lines=14> */
[----:B------:R-:W-:Y:S01]  /*9be0*/  STS.U8 [R189+UR6+0x1e80], R8 ;  /* 0x001e8008bd007988 */ /* 0x000fe20008000006 */
[----:B------:R0:W-:Y:S06]  /*9bf0*/  MEMBAR.ALL.CTA ;  /* 0x0000000000007992 */ /* 0x0001ec0000008000 */
[----:B0-----:R-:W0:Y:S02]  /*9c00*/  FENCE.VIEW.ASYNC.S ;  /* 0x00000000000073c6 */ /* 0x001e240000000000 */
[----:B0-----:R-:W-:Y:S06]  /*9c10*/  BAR.SYNC.DEFER_BLOCKING 0x0 ;  /* 0x0000000000007b1d */ /* 0x001fec0000010000 */
[----:B------:R-:W-:Y:S01]  /*9c20*/  UMOV UR16, UR4 ;  /* 0x0000000400107c82 */ /* 0x000fe20008000000 */
[----:B------:R-:W-:Y:S01]  /*9c30*/  UMOV UR17, 0xc0000010 ;  /* 0xc000001000117882 */ /* 0x000fe20000000000 */
[----:B------:R-:W-:-:S06]  /*9c40*/  WARPGROUP.ARRIVE ;  /* 0x00000000000079c5 */ /* 0x000fcc0000000000 */
[----:B------:R-:W-:Y:S03]  /*9c50*/  QGMMA.64x256x32.F32.E4M3.E4M3 R24, gdesc[UR16], R24, gsb0 ;  /* 0x03e00000101879f3 */ /* 0x000fe60008000818 */
[----:B------:R-:W-:Y:S02]  /*9c60*/  WARPGROUP.DEPBAR.LE gsb0, 0x0 ;  /* 0x00008000000079c5 */ /* 0x000fe40000010000 */
[----:B------:R-:W-:Y:S04]  /*9c70*/  STL.64 [R1], R24 ;  /* 0x0000001801007387 */ /* 0x000fe80000100a00 */
        /* <DEDUP_REMOVED lines=62> */
[----:B------:R0:W-:Y:S04]  /*a060*/  STL.64 [R1+0x1f8], R150 ;  /* 0x0001f89601007387 */ /* 0x0001e80000100a00 */
[----:B0-----:R-:W2:Y:S04]  /*a070*/  LDL.LU.64 R150, [R1+0x560] ;  /* 0x0005600001967983 */ /* 0x001ea80000300a00 */
[----:B------:R-:W2:Y:S04]  /*a080*/  LDL.LU.64 R148, [R1+0x558] ;  /* 0x0005580001947983 */ /* 0x000ea80000300a00 */
        /* <DEDUP_REMOVED lines=62> */
[----:B------:R-:W3:Y:S01]  /*a470*/  LDL.LU R168, [R1+0x204] ;  /* 0x0002040001a87983 */ /* 0x000ee20000300800 */
[----:B------:R-:W-:-:S02]  /*a480*/  IADD3 R198, P1, R198, UR14, RZ ;  /* 0x0000000ec6c67c10 */ /* 0x000fc4000ff3e0ff */
[----:B------:R-:W-:Y:S01]  /*a490*/  IADD3 R200, P2, R200, UR14, RZ ;  /* 0x0000000ec8c87c10 */ /* 0x000fe2000ff5e0ff */
[----:B------:R-:W4:Y:S01]  /*a4a0*/  LDL.LU R180, [R1+0x214] ;  /* 0x0002140001b47983 */ /* 0x000f220000300800 */
[----:B------:R-:W-:Y:S02]  /*a4b0*/  IADD3.X R197, R197, UR15, RZ, P1, !PT ;  /* 0x0000000fc5c57c10 */ /* 0x000fe40008ffe4ff */
[----:B------:R-:W-:Y:S01]  /*a4c0*/  IADD3 R212, P1, R212, UR14, RZ ;  /* 0x0000000ed4d47c10 */ /* 0x000fe2000ff3e0ff */
[----:B------:R-:W2:Y:S01]  /*a4d0*/  LDL.LU R179, [R1+0x224] ;  /* 0x0002240001b37983 */ /* 0x000ea20000300800 */
[----:B------:R-:W-:Y:S02]  /*a4e0*/  IADD3.X R199, R199, UR15, RZ, P2, !PT ;  /* 0x0000000fc7c77c10 */ /* 0x000fe400097fe4ff */
[----:B------:R-:W-:Y:S01]  /*a4f0*/  IADD3 R214, P2, R214, UR14, RZ ;  /* 0x0000000ed6d67c10 */ /* 0x000fe2000ff5e0ff */
[----:B------:R-:W2:Y:S01]  /*a500*/  LDL.LU R187, [R1+0x22c] ;  /* 0x00022c0001bb7983 */ /* 0x000ea20000300800 */
[----:B------:R-:W-:-:S02]  /*a510*/  IADD3.X R211, R211, UR15, RZ, P1, !PT ;  /* 0x0000000fd3d37c10 */ /* 0x000fc40008ffe4ff */
[----:B------:R-:W-:Y:S01]  /*a520*/  IADD3 R226, P1, R226, UR14, RZ ;  /* 0x0000000ee2e27c10 */ /* 0x000fe2000ff3e0ff */
[----:B------:R-:W2:Y:S01]  /*a530*/  LDL.LU R6, [R1+0x234] ;  /* 0x0002340001067983 */ /* 0x000ea20000300800 */
        /* <DEDUP_REMOVED lines=10> */
[----:B------:R-:W-:Y:S01]  /*a5e0*/  IADD3.X R241, R241, UR15, RZ, P2, !PT ;  /* 0x0000000ff1f17c10 */ /* 0x000fe200097fe4ff */
[----:B------:R-:W2:Y:S01]  /*a5f0*/  LDL.LU R185, [R1+0x210] ;  /* 0x0002100001b97983 */ /* 0x000ea20000300800 */
[----:B------:R-:W-:-:S03]  /*a600*/  IADD3 R249, P2, R249, UR14, RZ ;  /* 0x0000000ef9f97c10 */ /* 0x000fc6000ff5e0ff */
[----:B------:R-:W2:Y:S04]  /*a610*/  LDL.LU R176, [R1+0x24c] ;  /* 0x00024c0001b07983 */ /* 0x000ea80000300800 */
[----:B------:R-:W2:Y:S04]  /*a620*/  LDL.LU R183, [R1+0x254] ;  /* 0x0002540001b77983 */ /* 0x000ea80000300800 */
[----:B------:R-:W2:Y:S04]  /*a630*/  LDL.LU R173, [R1+0x220] ;  /* 0x0002200001ad7983 */ /* 0x000ea80000300800 */
[----:B------:R-:W2:Y:S04]  /*a640*/  LDL.LU R174, [R1+0x25c] ;  /* 0x00025c0001ae7983 */ /* 0x000ea80000300800 */
[----:B------:R-:W2:Y:S01]  /*a650*/  LDL.LU R171, [R1+0x264] ;  /* 0x0002640001ab7983 */ /* 0x000ea20000300800 */
[----:B---3--:R-:W-:-:S05]  /*a660*/  IADD3 R168, P1, R168, UR14, RZ ;  /* 0x0000000ea8a87c10 */ /* 0x008fca000ff3e0ff */
[----:B------:R-:W-:Y:S04]  /*a670*/  STL [R1+0x204], R168 ;  /* 0x000204a801007387 */ /* 0x000fe80000100800 */
[----:B------:R0:W-:Y:S04]  /*a680*/  STL [R1+0x20c], R249 ;  /* 0x00020cf901007387 */ /* 0x0001e80000100800 */
[----:B0-----:R-:W3:Y:S01]  /*a690*/  LDL.LU R249, [R1+0x358] ;  /* 0x0003580001f97983 */ /* 0x001ee20000300800 */
[----:B------:R-:W-:Y:S02]  /*a6a0*/  IADD3 R204, P4, R204, UR14, RZ ;  /* 0x0000000ecccc7c10 */ /* 0x000fe4000ff9e0ff */
[----:B------:R-:W-:Y:S01]  /*a6b0*/  IADD3 R202, P3, R202, UR14, RZ ;  /* 0x0000000ecaca7c10 */ /* 0x000fe2000ff7e0ff */
[----:B------:R-:W3:Y:S01]  /*a6c0*/  LDL.LU R170, [R1+0x230] ;  /* 0x0002300001aa7983 */ /* 0x000ee20000300800 */
[----:B------:R-:W-:-:S02]  /*a6d0*/  IADD3 R192, P5, R192, UR14, RZ ;  /* 0x0000000ec0c07c10 */ /* 0x000fc4000ffbe0ff */
[----:B------:R-:W-:Y:S01]  /*a6e0*/  IADD3.X R203, R203, UR15, RZ, P4, !PT ;  /* 0x0000000fcbcb7c10 */ /* 0x000fe2000a7fe4ff */
[----:B------:R-:W3:Y:S01]  /*a6f0*/  LDL.LU R168, [R1+0x26c] ;  /* 0x00026c0001a87983 */ /* 0x000ee20000300800 */
[----:B------:R-:W-:Y:S02]  /*a700*/  IADD3 R194, P6, R194, UR14, RZ ;  /* 0x0000000ec2c27c10 */ /* 0x000fe4000ffde0ff */
[----:B------:R-:W-:Y:S02]  /*a710*/  IADD3.X R201, R201, UR15, RZ, P3, !PT ;  /* 0x0000000fc9c97c10 */ /* 0x000fe40009ffe4ff */
[----:B------:R-:W-:Y:S02]  /*a720*/  IADD3 R218, P4, R218, UR14, RZ ;  /* 0x0000000edada7c10 */ /* 0x000fe4000ff9e0ff */
[----:B------:R-:W-:Y:S02]  /*a730*/  IADD3 R196, P0, R196, UR14, RZ ;  /* 0x0000000ec4c47c10 */ /* 0x000fe4000ff1e0ff */
[----:B------:R-:W-:-:S02]  /*a740*/  IADD3 R216, P3, R216, UR14, RZ ;  /* 0x0000000ed8d87c10 */ /* 0x000fc4000ff7e0ff */
[----:B------:R-:W-:Y:S02]  /*a750*/  IADD3.X R191, R191, UR15, RZ, P5, !PT ;  /* 0x0000000fbfbf7c10 */ /* 0x000fe4000affe4ff */
[----:B------:R-:W-:Y:S02]  /*a760*/  IADD3 R206, P5, R206, UR14, RZ ;  /* 0x0000000ecece7c10 */ /* 0x000fe4000ffbe0ff */
[----:B------:R-:W-:Y:S02]  /*a770*/  IADD3.X R193, R193, UR15, RZ, P6, !PT ;  /* 0x0000000fc1c17c10 */ /* 0x000fe4000b7fe4ff */
[----:B------:R-:W-:Y:S02]  /*a780*/  IADD3.X R217, R217, UR15, RZ, P4, !PT ;  /* 0x0000000fd9d97c10 */ /* 0x000fe4000a7fe4ff */
[----:B------:R-:W-:Y:S02]  /*a790*/  IADD3 R208, P6, R208, UR14, RZ ;  /* 0x0000000ed0d07c10 */ /* 0x000fe4000ffde0ff */
[----:B------:R-:W-:-:S02]  /*a7a0*/  IADD3.X R195, R195, UR15, RZ, P0, !PT ;  /* 0x0000000fc3c37c10 */ /* 0x000fc400087fe4ff */
[----:B------:R-:W-:Y:S02]  /*a7b0*/  IADD3.X R215, R215, UR15, RZ, P3, !PT ;  /* 0x0000000fd7d77c10 */ /* 0x000fe40009ffe4ff */
[----:B------:R-:W-:Y:S02]  /*a7c0*/  IADD3 R232, P4, R232, UR14, RZ ;  /* 0x0000000ee8e87c10 */ /* 0x000fe4000ff9e0ff */
[----:B------:R-:W-:Y:S02]  /*a7d0*/  IADD3 R210, P0, R210, UR14, RZ ;  /* 0x0000000ed2d27c10 */ /* 0x000fe4000ff1e0ff */
[----:B------:R-:W-:Y:S02]  /*a7e0*/  IADD3 R230, P3, R230, UR14, RZ ;  /* 0x0000000ee6e67c10 */ /* 0x000fe4000ff7e0ff */
[----:B------:R-:W-:Y:S02]  /*a7f0*/  IADD3.X R205, R205, UR15, RZ, P5, !PT ;  /* 0x0000000fcdcd7c10 */ /* 0x000fe4000affe4ff */
[----:B------:R-:W-:-:S02]  /*a800*/  IADD3 R220, P5, R220, UR14, RZ ;  /* 0x0000000edcdc7c10 */ /* 0x000fc4000ffbe0ff */
[----:B------:R-:W-:Y:S02]  /*a810*/  IADD3.X R207, R207, UR15, RZ, P6, !PT ;  /* 0x0000000fcfcf7c10 */ /* 0x000fe4000b7fe4ff */
[----:B------:R-:W-:Y:S02]  /*a820*/  IADD3.X R231, R231, UR15, RZ, P4, !PT ;  /* 0x0000000fe7e77c10 */ /* 0x000fe4000a7fe4ff */
[----:B------:R-:W-:Y:S02]  /*a830*/  IADD3 R222, P6, R222, UR14, RZ ;  /* 0x0000000edede7c10 */ /* 0x000fe4000ffde0ff */
[----:B------:R-:W-:Y:S02]  /*a840*/  IADD3.X R209, R209, UR15, RZ, P0, !PT ;  /* 0x0000000fd1d17c10 */ /* 0x000fe400087fe4ff */
[----:B------:R-:W-:Y:S02]  /*a850*/  IADD3.X R229, R229, UR15, RZ, P3, !PT ;  /* 0x0000000fe5e57c10 */ /* 0x000fe40009ffe4ff */
[----:B------:R-:W-:-:S02]  /*a860*/  IADD3 R246, P4, R246, UR14, RZ ;  /* 0x0000000ef6f67c10 */ /* 0x000fc4000ff9e0ff */
[----:B------:R-:W-:Y:S02]  /*a870*/  IADD3 R224, P0, R224, UR14, RZ ;  /* 0x0000000ee0e07c10 */ /* 0x000fe4000ff1e0ff */
[----:B------:R-:W-:Y:S02]  /*a880*/  IADD3 R244, P3, R244, UR14, RZ ;  /* 0x0000000ef4f47c10 */ /* 0x000fe4000ff7e0ff */
[----:B------:R-:W-:Y:S02]  /*a890*/  IADD3.X R219, R219, UR15, RZ, P5, !PT ;  /* 0x0000000fdbdb7c10 */ /* 0x000fe4000affe4ff */
[----:B------:R-:W-:Y:S02]  /*a8a0*/  IADD3 R234, P5, R234, UR14, RZ ;  /* 0x0000000eeaea7c10 */ /* 0x000fe4000ffbe0ff */
[----:B------:R-:W-:Y:S02]  /*a8b0*/  IADD3.X R221, R221, UR15, RZ, P6, !PT ;  /* 0x0000000fdddd7c10 */ /* 0x000fe4000b7fe4ff */
[----:B------:R-:W-:-:S02]  /*a8c0*/  IADD3.X R245, R245, UR15, RZ, P4, !PT ;  /* 0x0000000ff5f57c10 */ /* 0x000fc4000a7fe4ff */
[----:B------:R-:W-:Y:S02]  /*a8d0*/  IADD3 R236, P6, R236, UR14, RZ ;  /* 0x0000000eecec7c10 */ /* 0x000fe4000ffde0ff */
[----:B------:R-:W-:Y:S02]  /*a8e0*/  IADD3.X R223, R223, UR15, RZ, P0, !PT ;  /* 0x0000000fdfdf7c10 */ /* 0x000fe400087fe4ff */
[----:B------:R-:W-:Y:S02]  /*a8f0*/  IADD3.X R243, R243, UR15, RZ, P3, !PT ;  /* 0x0000000ff3f37c10 */ /* 0x000fe40009ffe4ff */
[----:B------:R-:W-:Y:S02]  /*a900*/  IADD3 R4, P4, R4, UR14, RZ ;  /* 0x0000000e04047c10 */ /* 0x000fe4000ff9e0ff */
[----:B------:R-:W-:Y:S02]  /*a910*/  IADD3 R238, P0, R238, UR14, RZ ;  /* 0x0000000eeeee7c10 */ /* 0x000fe4000ff1e0ff */
[----:B----4-:R-:W-:-:S02]  /*a920*/  IADD3 R180, P3, R180, UR14, RZ ;  /* 0x0000000eb4b47c10 */ /* 0x010fc4000ff7e0ff */
[----:B------:R-:W-:Y:S02]  /*a930*/  IADD3.X R233, R233, UR15, RZ, P5, !PT ;  /* 0x0000000fe9e97c10 */ /* 0x000fe4000affe4ff */
[----:B------:R-:W-:Y:S01]  /*a940*/  IADD3 R248, P5, R248, UR14, RZ ;  /* 0x0000000ef8f87c10 */ /* 0x000fe2000ffbe0ff */
[----:B------:R0:W-:Y:S01]  /*a950*/  STL [R1+0x21c], R4 ;  /* 0x00021c0401007387 */ /* 0x0001e20000100800 */
[----:B------:R-:W-:Y:S02]  /*a960*/  IADD3.X R235, R235, UR15, RZ, P6, !PT ;  /* 0x0000000febeb7c10 */ /* 0x000fe4000b7fe4ff */
[----:B------:R-:W-:Y:S01]  /*a970*/  IADD3 R250, P6, R250, UR14, RZ ;  /* 0x0000000efafa7c10 */ /* 0x000fe2000ffde0ff */
[----:B------:R1:W-:Y:S01]  /*a980*/  STL [R1+0x214], R180 ;  /* 0x000214b401007387 */ /* 0x0003e20000100800 */
[----:B------:R-:W-:Y:S02]  /*a990*/  IADD3.X R237, R237, UR15, RZ, P0, !PT ;  /* 0x0000000feded7c10 */ /* 0x000fe400087fe4ff */
[----:B------:R-:W-:-:S02]  /*a9a0*/  IADD3 R252, P0, R252, UR14, RZ ;  /* 0x0000000efcfc7c10 */ /* 0x000fc4000ff1e0ff */
[----:B------:R-:W-:Y:S01]  /*a9b0*/  IADD3.X R247, R247, UR15, RZ, P5, !PT ;  /* 0x0000000ff7f77c10 */ /* 0x000fe2000affe4ff */
[----:B0-----:R-:W4:Y:S01]  /*a9c0*/  LDL.LU R4, [R1+0x354] ;  /* 0x0003540001047983 */ /* 0x001f220000300800 */
[----:B--2---:R-:W-:Y:S02]  /*a9d0*/  IADD3 R179, P5, R179, UR14, RZ ;  /* 0x0000000eb3b37c10 */ /* 0x004fe4000ffbe0ff */
[----:B------:R-:W-:Y:S01]  /*a9e0*/  IADD3.X R251, R251, UR15, RZ, P0, !PT ;  /* 0x0000000ffbfb7c10 */ /* 0x000fe200087fe4ff */
[----:B------:R-:W2:Y:S01]  /*a9f0*/  LDL.LU R182, [R1+0x274] ;  /* 0x0002740001b67983 */ /* 0x000ea20000300800 */
[----:B------:R-:W-:Y:S02]  /*aa00*/  IADD3 R6, P0, R6, UR14, RZ ;  /* 0x0000000e06067c10 */ /* 0x000fe4000ff1e0ff */
[----:B------:R-:W-:Y:S01]  /*aa10*/  IADD3.X R2, R2, UR15, RZ, P2, !PT ;  /* 0x0000000f02027c10 */ /* 0x000fe200097fe4ff */
[----:B-1----:R-:W2:Y:S01]  /*aa20*/  LDL.LU R180, [R1+0x240] ;  /* 0x0002400001b47983 */ /* 0x002ea20000300800 */
[----:B------:R-:W-:-:S03]  /*aa30*/  IADD3.X R7, R7, UR15, RZ, P1, !PT ;  /* 0x0000000f07077c10 */ /* 0x000fc60008ffe4ff */
[----:B------:R0:W-:Y:S01]  /*aa40*/  STL [R1+0x224], R179 ;  /* 0x000224b301007387 */ /* 0x0001e20000100800 */
[----:B------:R-:W-:Y:S02]  /*aa50*/  IADD3 R177, P1, R177, UR14, RZ ;  /* 0x0000000eb1b17c10 */ /* 0x000fe4000ff3e0ff */
[----:B------:R-:W-:Y:S01]  /*aa60*/  IADD3.X R185, R185, UR15, RZ, P3, !PT ;  /* 0x0000000fb9b97c10 */ /* 0x000fe20009ffe4ff */
[----:B0-----:R-:W2:Y:S01]  /*aa70*/  LDL.LU R179, [R1+0x27c] ;  /* 0x00027c0001b37983 */ /* 0x001ea20000300800 */
[----:B------:R-:W-:Y:S02]  /*aa80*/  IADD3 R176, P3, R176, UR14, RZ ;  /* 0x0000000eb0b07c10 */ /* 0x000fe4000ff7e0ff */
[----:B------:R-:W-:Y:S02]  /*aa90*/  IADD3 R186, P2, R186, UR14, RZ ;  /* 0x0000000ebaba7c10 */ /* 0x000fe4000ff5e0ff */
[----:B------:R-:W-:Y:S02]  /*aaa0*/  IADD3.X R14, R14, UR15, RZ, P4, !PT ;  /* 0x0000000f0e0e7c10 */ /* 0x000fe4000a7fe4ff */
[----:B------:R-:W-:-:S02]  /*aab0*/  IADD3.X R173, R173, UR15, RZ, P5, !PT ;  /* 0x0000000fadad7c10 */ /* 0x000fc4000affe4ff */
[----:B------:R-:W-:Y:S02]  /*aac0*/  IADD3 R183, P4, R183, UR14, RZ ;  /* 0x0000000eb7b77c10 */ /* 0x000fe4000ff9e0ff */
[----:B------:R-:W-:Y:S02]  /*aad0*/  IADD3 R174, P5, R174, UR14, RZ ;  /* 0x0000000eaeae7c10 */ /* 0x000fe4000ffbe0ff */
[----:B---3--:R-:W-:Y:S02]  /*aae0*/  IADD3.X R249, R249, UR15, RZ, P6, !PT ;  /* 0x0000000ff9f97c10 */ /* 0x008fe4000b7fe4ff */
[----:B------:R-:W-:-:S05]  /*aaf0*/  IADD3 R187, P6, R187, UR14, RZ ;  /* 0x0000000ebbbb7c10 */ /* 0x000fca000ffde0ff */
[----:B------:R-:W-:Y:S04]  /*ab00*/  STL [R1+0x22c], R187 ;  /* 0x00022cbb01007387 */ /* 0x000fe80000100800 */
[----:B------:R-:W-:Y:S04]  /*ab10*/  STL [R1+0x234], R6 ;  /* 0x0002340601007387 */ /* 0x000fe80000100800 */
[----:B------:R0:W-:Y:S04]  /*ab20*/  STL [R1+0x208], R2 ;  /* 0x0002080201007387 */ /* 0x0001e80000100800 */
[----:B------:R-:W-:Y:S04]  /*ab30*/  STL [R1+0x200], R7 ;  /* 0x0002000701007387 */ /* 0x000fe80000100800 */
[----:B0-----:R-:W3:Y:S04]  /*ab40*/  LDL.LU R2, [R1+0x350] ;  /* 0x0003500001027983 */ /* 0x001ee80000300800 */
[----:B------:R0:W-:Y:S01]  /*ab50*/  STL [R1+0x23c], R177 ;  /* 0x00023cb101007387 */ /* 0x0001e20000100800 */
[----:B------:R-:W-:-:S03]  /*ab60*/  IADD3.X R3, R3, UR15, RZ, P6, !PT ;  /* 0x0000000f03037c10 */ /* 0x000fc6000b7fe4ff */
[----:B0-----:R-:W3:Y:S04]  /*ab70*/  LDL.LU R177, [R1+0x284] ;  /* 0x0002840001b17983 */ /* 0x001ee80000300800 */
[----:B------:R0:W-:Y:S04]  /*ab80*/  STL [R1+0x24c], R176 ;  /* 0x00024cb001007387 */ /* 0x0001e80000100800 */
[----:B------:R-:W-:Y:S04]  /*ab90*/  STL [R1+0x244], R186 ;  /* 0x000244ba01007387 */ /* 0x000fe80000100800 */
[----:B0-----:R-:W3:Y:S04]  /*aba0*/  LDL.LU R176, [R1+0x250] ;  /* 0x0002500001b07983 */ /* 0x001ee80000300800 */
[----:B------:R-:W-:Y:S04]  /*abb0*/  STL [R1+0x210], R185 ;  /* 0x000210b901007387 */ /* 0x000fe80000100800 */
[----:B------:R0:W-:Y:S01]  /*abc0*/  STL [R1+0x218], R14 ;  /* 0x0002180e01007387 */ /* 0x0001e20000100800 */
[----:B------:R-:W-:-:S03]  /*abd0*/  IADD3 R171, P6, R171, UR14, RZ ;  /* 0x0000000eabab7c10 */ /* 0x000fc6000ffde0ff */
[----:B0-----:R-:W3:Y:S04]  /*abe0*/  LDL.LU R14, [R1+0x34c] ;  /* 0x00034c00010e7983 */ /* 0x001ee80000300800 */
[----:B------:R0:W-:Y:S04]  /*abf0*/  STL [R1+0x220], R173 ;  /* 0x000220ad01007387 */ /* 0x0001e80000100800 */
[----:B0-----:R-:W3:Y:S04]  /*ac00*/  LDL.LU R173, [R1+0x28c] ;  /* 0x00028c0001ad7983 */ /* 0x001ee80000300800 */
[----:B------:R-:W-:Y:S04]  /*ac10*/  STL [R1+0x254], R183 ;  /* 0x000254b701007387 */ /* 0x000fe80000100800 */
[----:B------:R0:W-:Y:S04]  /*ac20*/  STL [R1+0x228], R3 ;  /* 0x0002280301007387 */ /* 0x0001e80000100800 */
[----:B0-----:R-:W3:Y:S04]  /*ac30*/  LDL.LU R3, [R1+0x348] ;  /* 0x0003480001037983 */ /* 0x001ee80000300800 */
[----:B------:R0:W-:Y:S04]  /*ac40*/  STL [R1+0x25c], R174 ;  /* 0x00025cae01007387 */ /* 0x0001e80000100800 */
[----:B0-----:R-:W3:Y:S04]  /*ac50*/  LDL.LU R174, [R1+0x294] ;  /* 0x0002940001ae7983 */ /* 0x001ee80000300800 */
[----:B------:R0:W-:Y:S04]  /*ac60*/  STL [R1+0x264], R171 ;  /* 0x000264ab01007387 */ /* 0x0001e80000100800 */
[----:B0-----:R-:W3:Y:S01]  /*ac70*/  LDL.LU R171, [R1+0x260] ;  /* 0x0002600001ab7983 */ /* 0x001ee20000300800 */
[----:B------:R-:W-:-:S02]  /*ac80*/  IADD3.X R170, R170, UR15, RZ, P0, !PT ;  /* 0x0000000faaaa7c10 */ /* 0x000fc400087fe4ff */
[----:B----4-:R-:W-:Y:S01]  /*ac90*/  IADD3.X R4, R4, UR15, RZ, P1, !PT ;  /* 0x0000000f04047c10 */ /* 0x010fe20008ffe4ff */
[----:B------:R-:W4:Y:S01]  /*aca0*/  LDL.LU R175, [R1+0x29c] ;  /* 0x00029c0001af7983 */ /* 0x000f220000300800 */
[----:B------:R-:W-:-:S03]  /*acb0*/  IADD3 R168, P0, R168, UR14, RZ ;  /* 0x0000000ea8a87c10 */ /* 0x000fc6000ff1e0ff */
[----:B------:R-:W-:Y:S01]  /*acc0*/  STL [R1+0x230], R170 ;  /* 0x000230aa01007387 */ /* 0x000fe20000100800 */
[----:B--2---:R-:W-:-:S03]  /*acd0*/  IADD3 R182, P1, R182, UR14, RZ ;  /* 0x0000000eb6b67c10 */ /* 0x004fc6000ff3e0ff */
[----:B------:R0:W-:Y:S01]  /*ace0*/  STL [R1+0x238], R4 ;  /* 0x0002380401007387 */ /* 0x0001e20000100800 */
[----:B------:R-:W-:-:S03]  /*acf0*/  IADD3.X R180, R180, UR15, RZ, P2, !PT ;  /* 0x0000000fb4b47c10 */ /* 0x000fc600097fe4ff */
[----:B------:R1:W-:Y:S01]  /*ad00*/  STL [R1+0x26c], R168 ;  /* 0x00026ca801007387 */ /* 0x0003e20000100800 */
[----:B------:R-:W-:-:S03]  /*ad10*/  IADD3 R179, P2, R179, UR14, RZ ;  /* 0x0000000eb3b37c10 */ /* 0x000fc6000ff5e0ff */
[----:B0-----:R-:W2:Y:S04]  /*ad20*/  LDL.LU R4, [R1+0x344] ;  /* 0x0003440001047983 */ /* 0x001ea80000300800 */
[----:B------:R-:W2:Y:S04]  /*ad30*/  LDL.LU R170, [R1+0x2a4] ;  /* 0x0002a40001aa7983 */ /* 0x000ea80000300800 */
[----:B-1----:R-:W2:Y:S04]  /*ad40*/  LDL.LU R168, [R1+0x270] ;  /* 0x0002700001a87983 */ /* 0x002ea80000300800 */
[----:B------:R-:W2:Y:S04]  /*ad50*/  LDL.LU R178, [R1+0x2ac] ;  /* 0x0002ac0001b27983 */ /* 0x000ea80000300800 */
[----:B------:R-:W-:Y:S04]  /*ad60*/  STL [R1+0x274], R182 ;  /* 0x000274b601007387 */ /* 0x000fe80000100800 */
[----:B------:R-:W2:Y:S04]  /*ad70*/  LDL.LU R181, [R1+0x2b4] ;  /* 0x0002b40001b57983 */ /* 0x000ea80000300800 */
[----:B------:R-:W-:Y:S04]  /*ad80*/  STL [R1+0x240], R180 ;  /* 0x000240b401007387 */ /* 0x000fe80000100800 */
[----:B------:R-:W2:Y:S04]  /*ad90*/  LDL.LU R184, [R1+0x280] ;  /* 0x0002800001b87983 */ /* 0x000ea80000300800 */
[----:B------:R-:W2:Y:S04]  /*ada0*/  LDL.LU R187, [R1+0x2bc] ;  /* 0x0002bc0001bb7983 */ /* 0x000ea80000300800 */
[----:B------:R-:W-:Y:S01]  /*adb0*/  STL [R1+0x27c], R179 ;  /* 0x00027cb301007387 */ /* 0x000fe20000100800 */
[----:B---3--:R-:W-:-:S05]  /*adc0*/  IADD3.X R2, R2, UR15, RZ, P3, !PT ;  /* 0x0000000f02027c10 */ /* 0x008fca0009ffe4ff */
[----:B------:R0:W-:Y:S04]  /*add0*/  STL [R1+0x248], R2 ;  /* 0x0002480201007387 */ /* 0x0001e80000100800 */
[----:B0-----:R-:W3:Y:S01]  /*ade0*/  LDL.LU R2, [R1+0x340] ;  /* 0x0003400001027983 */ /* 0x001ee20000300800 */
[----:B------:R-:W-:-:S03]  /*adf0*/  IADD3 R177, P3, R177, UR14, RZ ;  /* 0x0000000eb1b17c10 */ /* 0x000fc6000ff7e0ff */
[----:B------:R-:W3:Y:S04]  /*ae00*/  LDL.LU R6, [R1+0x2c4] ;  /* 0x0002c40001067983 */ /* 0x000ee80000300800 */
[----:B------:R-:W3:Y:S04]  /*ae10*/  LDL.LU R7, [R1+0x290] ;  /* 0x0002900001077983 */ /* 0x000ee80000300800 */
[----:B------:R-:W3:Y:S01]  /*ae20*/  LDL.LU R186, [R1+0x2cc] ;  /* 0x0002cc0001ba7983 */ /* 0x000ee20000300800 */
[----:B------:R-:W-:-:S03]  /*ae30*/  IADD3.X R176, R176, UR15, RZ, P4, !PT ;  /* 0x0000000fb0b07c10 */ /* 0x000fc6000a7fe4ff */
[----:B------:R-:W3:Y:S04]  /*ae40*/  LDL.LU R185, [R1+0x2d4] ;  /* 0x0002d40001b97983 */ /* 0x000ee80000300800 */
[----:B------:R-:W3:Y:S04]  /*ae50*/  LDL.LU R183, [R1+0x2a0] ;  /* 0x0002a00001b77983 */ /* 0x000ee80000300800 */
[----:B------:R-:W3:Y:S04]  /*ae60*/  LDL.LU R182, [R1+0x2dc] ;  /* 0x0002dc0001b67983 */ /* 0x000ee80000300800 */
[----:B------:R0:W-:Y:S04]  /*ae70*/  STL [R1+0x284], R177 ;  /* 0x000284b101007387 */ /* 0x0001e80000100800 */
[----:B------:R-:W3:Y:S01]  /*ae80*/  LDL.LU R180, [R1+0x2e4] ;  /* 0x0002e40001b47983 */ /* 0x000ee20000300800 */
[----:B------:R-:W-:-:S03]  /*ae90*/  IADD3.X R14, R14, UR15, RZ, P5, !PT ;  /* 0x0000000f0e0e7c10 */ /* 0x000fc6000affe4ff */
[----:B------:R-:W3:Y:S04]  /*aea0*/  LDL.LU R179, [R1+0x2b0] ;  /* 0x0002b00001b37983 */ /* 0x000ee80000300800 */
[----:B0-----:R-:W3:Y:S01]  /*aeb0*/  LDL.LU R177, [R1+0x2ec] ;  /* 0x0002ec0001b17983 */ /* 0x001ee20000300800 */
[----:B------:R-:W-:-:S03]  /*aec0*/  IADD3 R173, P4, R173, UR14, RZ ;  /* 0x0000000eadad7c10 */ /* 0x000fc6000ff9e0ff */
[----:B------:R0:W-:Y:S04]  /*aed0*/  STL [R1+0x250], R176 ;  /* 0x000250b001007387 */ /* 0x0001e80000100800 */
[----:B0-----:R-:W3:Y:S04]  /*aee0*/  LDL.LU R176, [R1+0x2f4] ;  /* 0x0002f40001b07983 */ /* 0x001ee80000300800 */
[----:B------:R0:W-:Y:S01]  /*aef0*/  STL [R1+0x28c], R173 ;  /* 0x00028cad01007387 */ /* 0x0001e20000100800 */
[----:B------:R-:W-:-:S03]  /*af00*/  IADD3.X R3, R3, UR15, RZ, P0, !PT ;  /* 0x0000000f03037c10 */ /* 0x000fc600087fe4ff */
[----:B0-----:R-:W3:Y:S04]  /*af10*/  LDL.LU R173, [R1+0x2c0] ;  /* 0x0002c00001ad7983 */ /* 0x001ee80000300800 */
[----:B------:R0:W-:Y:S01]  /*af20*/  STL [R1+0x258], R14 ;  /* 0x0002580e01007387 */ /* 0x0001e20000100800 */
[----:B------:R-:W-:-:S03]  /*af30*/  IADD3 R174, P5, R174, UR14, RZ ;  /* 0x0000000eaeae7c10 */ /* 0x000fc6000ffbe0ff */
[----:B0-----:R-:W3:Y:S04]  /*af40*/  LDL.LU R14, [R1+0x33c] ;  /* 0x00033c00010e7983 */ /* 0x001ee80000300800 */
[----:B------:R0:W-:Y:S01]  /*af50*/  STL [R1+0x294], R174 ;  /* 0x000294ae01007387 */ /* 0x0001e20000100800 */
[----:B------:R-:W-:-:S03]  /*af60*/  IADD3.X R171, R171, UR15, RZ, P6, !PT ;  /* 0x0000000fabab7c10 */ /* 0x000fc6000b7fe4ff */
[----:B0-----:R-:W3:Y:S04]  /*af70*/  LDL.LU R174, [R1+0x304] ;  /* 0x0003040001ae7983 */ /* 0x001ee80000300800 */
[----:B------:R0:W-:Y:S04]  /*af80*/  STL [R1+0x260], R171 ;  /* 0x000260ab01007387 */ /* 0x0001e80000100800 */
[----:B0-----:R-:W3:Y:S04]  /*af90*/  LDL.LU R171, [R1+0x2d0] ;  /* 0x0002d00001ab7983 */ /* 0x001ee80000300800 */
[----:B------:R0:W-:Y:S04]  /*afa0*/  STL [R1+0x268], R3 ;  /* 0x0002680301007387 */ /* 0x0001e80000100800 */
[----:B0-----:R-:W3:Y:S01]  /*afb0*/  LDL.LU R3, [R1+0x338] ;  /* 0x0003380001037983 */ /* 0x001ee20000300800 */
[----:B----4-:R-:W-:-:S02]  /*afc0*/  IADD3 R175, P6, R175, UR14, RZ ;  /* 0x0000000eafaf7c10 */ /* 0x010fc4000ffde0ff */
[----:B--2---:R-:W-:Y:S02]  /*afd0*/  IADD3 R170, P0, R170, UR14, RZ ;  /* 0x0000000eaaaa7c10 */ /* 0x004fe4000ff1e0ff */
[----:B------:R-:W-:Y:S01]  /*afe0*/  IADD3.X R168, R168, UR15, RZ, P1, !PT ;  /* 0x0000000fa8a87c10 */ /* 0x000fe20008ffe4ff */
[----:B------:R-:W-:Y:S01]  /*aff0*/  STL [R1+0x29c], R175 ;  /* 0x00029caf01007387 */ /* 0x000fe20000100800 */
[----:B------:R-:W-:Y:S02]  /*b000*/  IADD3.X R4, R4, UR15, RZ, P2, !PT ;  /* 0x0000000f04047c10 */ /* 0x000fe400097fe4ff */
[----:B------:R-:W-:Y:S01]  /*b010*/  IADD3 R178, P1, R178, UR14, RZ ;  /* 0x0000000eb2b27c10 */ /* 0x000fe2000ff3e0ff */
[----:B------:R0:W-:Y:S01]  /*b020*/  STL [R1+0x2a4], R170 ;  /* 0x0002a4aa01007387 */ /* 0x0001e20000100800 */
[----:B------:R-:W-:Y:S02]  /*b030*/  IADD3 R181, P2, R181, UR14, RZ ;  /* 0x0000000eb5b57c10 */ /* 0x000fe4000ff5e0ff */
[----:B------:R-:W-:Y:S01]  /*b040*/  IADD3.X R184, R184, UR15, RZ, P3, !PT ;  /* 0x0000000fb8b87c10 */ /* 0x000fe20009ffe4ff */
[----:B0-----:R-:W2:Y:S04]  /*b050*/  LDL.LU R170, [R1+0x2e8] ;  /* 0x0002e80001aa7983 */ /* 0x001ea80000300800 */
[----:B------:R0:W-:Y:S01]  /*b060*/  STL [R1+0x270], R168 ;  /* 0x000270a801007387 */ /* 0x0001e20000100800 */
[----:B------:R-:W-:-:S03]  /*b070*/  IADD3 R187, P3, R187, UR14, RZ ;  /* 0x0000000ebbbb7c10 */ /* 0x000fc6000ff7e0ff */
[----:B0-----:R-:W4:Y:S04]  /*b080*/  LDL.LU R168, [R1+0x2f0] ;  /* 0x0002f00001a87983 */ /* 0x001f280000300800 */
[----:B------:R0:W-:Y:S04]  /*b090*/  STL [R1+0x278], R4 ;  /* 0x0002780401007387 */ /* 0x0001e80000100800 */
[----:B0-----:R-:W2:Y:S04]  /*b0a0*/  LDL.LU R4, [R1+0x334] ;  /* 0x0003340001047983 */ /* 0x001ea80000300800 */
[----:B------:R-:W-:Y:S04]  /*b0b0*/  STL [R1+0x2ac], R178 ;  /* 0x0002acb201007387 */ /* 0x000fe80000100800 */
[----:B------:R-:W-:Y:S01]  /*b0c0*/  STL [R1+0x2b4], R181 ;  /* 0x0002b4b501007387 */ /* 0x000fe20000100800 */
[----:B---3--:R-:W-:-:S02]  /*b0d0*/  IADD3.X R2, R2, UR15, RZ, P4, !PT ;  /* 0x0000000f02027c10 */ /* 0x008fc4000a7fe4ff */
[----:B------:R-:W-:-:S03]  /*b0e0*/  IADD3 R6, P4, R6, UR14, RZ ;  /* 0x0000000e06067c10 */ /* 0x000fc6000ff9e0ff */
[----:B------:R0:W-:Y:S01]  /*b0f0*/  STL [R1+0x288], R2 ;  /* 0x0002880201007387 */ /* 0x0001e20000100800 */
[----:B------:R-:W-:-:S03]  /*b100*/  IADD3.X R7, R7, UR15, RZ, P5, !PT ;  /* 0x0000000f07077c10 */ /* 0x000fc6000affe4ff */
[----:B------:R-:W-:Y:S01]  /*b110*/  STL [R1+0x280], R184 ;  /* 0x000280b801007387 */ /* 0x000fe20000100800 */
[----:B------:R-:W-:-:S03]  /*b120*/  IADD3 R186, P5, R186, UR14, RZ ;  /* 0x0000000ebaba7c10 */ /* 0x000fc6000ffbe0ff */
[----:B0-----:R-:W3:Y:S04]  /*b130*/  LDL.LU R2, [R1+0x330] ;  /* 0x0003300001027983 */ /* 0x001ee80000300800 */
[----:B------:R-:W-:Y:S01]  /*b140*/  STL [R1+0x2bc], R187 ;  /* 0x0002bcbb01007387 */ /* 0x000fe20000100800 */
[----:B------:R-:W-:-:S03]  /*b150*/  IADD3.X R183, R183, UR15, RZ, P0, !PT ;  /* 0x0000000fb7b77c10 */ /* 0x000fc600087fe4ff */
[----:B------:R-:W-:Y:S01]  /*b160*/  STL [R1+0x2c4], R6 ;  /* 0x0002c40601007387 */ /* 0x000fe20000100800 */
[----:B------:R-:W-:Y:S02]  /*b170*/  IADD3.X R14, R14, UR15, RZ, P6, !PT ;  /* 0x0000000f0e0e7c10 */ /* 0x000fe4000b7fe4ff */
[----:B------:R-:W-:-:S03]  /*b180*/  IADD3 R185, P6, R185, UR14, RZ ;  /* 0x0000000eb9b97c10 */ /* 0x000fc6000ffde0ff */
[----:B------:R0:W-:Y:S04]  /*b190*/  STL [R1+0x298], R14 ;  /* 0x0002980e01007387 */ /* 0x0001e80000100800 */
[----:B------:R-:W-:Y:S04]  /*b1a0*/  STL [R1+0x290], R7 ;  /* 0x0002900701007387 */ /* 0x000fe80000100800 */
[----:B0-----:R-:W4:Y:S04]  /*b1b0*/  LDL.LU R14, [R1+0x32c] ;  /* 0x00032c00010e7983 */ /* 0x001f280000300800 */
[----:B------:R-:W-:Y:S04]  /*b1c0*/  STL [R1+0x2cc], R186 ;  /* 0x0002ccba01007387 */ /* 0x000fe80000100800 */
[----:B------:R-:W-:Y:S01]  /*b1d0*/  STL [R1+0x2d4], R185 ;  /* 0x0002d4b901007387 */ /* 0x000fe20000100800 */
[----:B------:R-:W-:-:S05]  /*b1e0*/  IADD3.X R3, R3, UR15, RZ, P1, !PT ;  /* 0x0000000f03037c10 */ /* 0x000fca0008ffe4ff */
[----:B------:R0:W-:Y:S04]  /*b1f0*/  STL [R1+0x2a8], R3 ;  /* 0x0002a80301007387 */ /* 0x0001e80000100800 */
[----:B------:R-:W-:Y:S04]  /*b200*/  STL [R1+0x2a0], R183 ;  /* 0x0002a0b701007387 */ /* 0x000fe80000100800 */
[----:B0-----:R-:W4:Y:S01]  /*b210*/  LDL.LU R3, [R1+0x328] ;  /* 0x0003280001037983 */ /* 0x001f220000300800 */
[----:B------:R-:W-:Y:S02]  /*b220*/  IADD3 R182, P0, R182, UR14, RZ ;  /* 0x0000000eb6b67c10 */ /* 0x000fe4000ff1e0ff */
[----:B------:R-:W-:-:S02]  /*b230*/  IADD3 R180, P1, R180, UR14, RZ ;  /* 0x0000000eb4b47c10 */ /* 0x000fc4000ff3e0ff */
[----:B------:R-:W-:Y:S01]  /*b240*/  IADD3.X R179, R179, UR15, RZ, P2, !PT ;  /* 0x0000000fb3b37c10 */ /* 0x000fe200097fe4ff */
[----:B------:R-:W-:Y:S01]  /*b250*/  STL [R1+0x2dc], R182 ;  /* 0x0002dcb601007387 */ /* 0x000fe20000100800 */
[----:B------:R-:W-:Y:S02]  /*b260*/  IADD3 R177, P2, R177, UR14, RZ ;  /* 0x0000000eb1b17c10 */ /* 0x000fe4000ff5e0ff */
[----:B------:R-:W-:Y:S01]  /*b270*/  IADD3.X R173, R173, UR15, RZ, P4, !PT ;  /* 0x0000000fadad7c10 */ /* 0x000fe2000a7fe4ff */
[----:B------:R-:W-:Y:S01]  /*b280*/  STL [R1+0x2e4], R180 ;  /* 0x0002e4b401007387 */ /* 0x000fe20000100800 */
[----:B--2---:R-:W-:Y:S02]  /*b290*/  IADD3.X R4, R4, UR15, RZ, P3, !PT ;  /* 0x0000000f04047c10 */ /* 0x004fe40009ffe4ff */
[----:B------:R-:W-:-:S03]  /*b2a0*/  IADD3 R176, P3, R176, UR14, RZ ;  /* 0x0000000eb0b07c10 */ /* 0x000fc6000ff7e0ff */
[----:B------:R0:W-:Y:S04]  /*b2b0*/  STL [R1+0x2b8], R4 ;  /* 0x0002b80401007387 */ /* 0x0001e80000100800 */
[----:B------:R-:W-:Y:S04]  /*b2c0*/  STL [R1+0x2b0], R179 ;  /* 0x0002b0b301007387 */ /* 0x000fe80000100800 */
[----:B0-----:R-:W2:Y:S04]  /*b2d0*/  LDL.LU R4, [R1+0x324] ;  /* 0x0003240001047983 */ /* 0x001ea80000300800 */
[----:B------:R-:W-:Y:S04]  /*b2e0*/  STL [R1+0x2ec], R177 ;  /* 0x0002ecb101007387 */ /* 0x000fe80000100800 */
[----:B------:R0:W-:Y:S04]  /*b2f0*/  STL [R1+0x2c0], R173 ;  /* 0x0002c0ad01007387 */ /* 0x0001e80000100800 */
[----:B------:R-:W-:Y:S01]  /*b300*/  STL [R1+0x2f4], R176 ;  /* 0x0002f4b001007387 */ /* 0x000fe20000100800 */
[----:B---3--:R-:W-:Y:S01]  /*b310*/  IADD3.X R2, R2, UR15, RZ, P5, !PT ;  /* 0x0000000f02027c10 */ /* 0x008fe2000affe4ff */
[----:B------:R-:W-:Y:S01]  /*b320*/  WARPGROUP.ARRIVE ;  /* 0x00000000000079c5 */ /* 0x000fe20000000000 */
[----:B----4-:R-:W-:Y:S01]  /*b330*/  IADD3 R3, P4, R3, UR14, RZ ;  /* 0x0000000e03037c10 */ /* 0x010fe2000ff9e0ff */
[----:B------:R-:W-:Y:S01]  /*b340*/  UMOV UR10, UR18 ;  /* 0x00000012000a7c82 */ /* 0x000fe20008000000 */
[----:B------:R-:W-:Y:S01]  /*b350*/  IADD3.X R14, R14, UR15, RZ, P0, !PT ;  /* 0x0000000f0e0e7c10 */ /* 0x000fe200087fe4ff */
[----:B------:R-:W-:Y:S01]  /*b360*/  UMOV UR11, UR19 ;  /* 0x00000013000b7c82 */ /* 0x000fe20008000000 */
[----:B------:R-:W-:Y:S01]  /*b370*/  IADD3.X R171, R171, UR15, RZ, P6, !PT ;  /* 0x0000000fabab7c10 */ /* 0x000fe2000b7fe4ff */
[----:B------:R1:W-:Y:S01]  /*b380*/  STL [R1+0x2fc], R3 ;  /* 0x0002fc0301007387 */ /* 0x0003e20000100800 */
[----:B------:R-:W-:Y:S01]  /*b390*/  IADD3 R174, P5, R174, UR14, RZ ;  /* 0x0000000eaeae7c10 */ /* 0x000fe2000ffbe0ff */
[----:B------:R-:W-:Y:S01]  /*b3a0*/  QGMMA.64x256x32.F32.E4M3.E4M3 R24, gdesc[UR8], R24, gsb0 ;  /* 0x03e00000081879f3 */ /* 0x000fe20008000818 */
[----:B------:R-:W-:Y:S01]  /*b3b0*/  IADD3.X R170, R170, UR15, RZ, P2, !PT ;  /* 0x0000000faaaa7c10 */ /* 0x000fe200097fe4ff */
[----:B0-----:R-:W0:Y:S01]  /*b3c0*/  LDC R173, c[0x0][0x238] ;  /* 0x00008e00ffad7b82 */ /* 0x001e220000000800 */
[----:B-1----:R-:W3:Y:S04]  /*b3d0*/  LDL.LU R3, [R1+0x320] ;  /* 0x0003200001037983 */ /* 0x002ee80000300800 */
[----:B------:R1:W-:Y:S04]  /*b3e0*/  STL [R1+0x2c8], R2 ;  /* 0x0002c80201007387 */ /* 0x0003e80000100800 */
[----:B-1----:R-:W4:Y:S04]  /*b3f0*/  LDL.LU R2, [R1+0x31c] ;  /* 0x00031c0001027983 */ /* 0x002f280000300800 */
[----:B------:R-:W-:Y:S04]  /*b400*/  STL [R1+0x304], R174 ;  /* 0x000304ae01007387 */ /* 0x000fe80000100800 */
[----:B------:R1:W-:Y:S04]  /*b410*/  STL [R1+0x2d8], R14 ;  /* 0x0002d80e01007387 */ /* 0x0003e80000100800 */
[----:B------:R-:W-:Y:S04]  /*b420*/  STL [R1+0x2d0], R171 ;  /* 0x0002d0ab01007387 */ /* 0x000fe80000100800 */
[----:B-1----:R-:W3:Y:S01]  /*b430*/  LDL.LU R14, [R1+0x318] ;  /* 0x00031800010e7983 */ /* 0x002ee20000300800 */
[----:B--2---:R-:W-:-:S02]  /*b440*/  IADD3.X R4, R4, UR15, RZ, P4, !PT ;  /* 0x0000000f04047c10 */ /* 0x004fc4000a7fe4ff */
[----:B------:R-:W-:Y:S02]  /*b450*/  IADD3.X R168, R168, UR15, RZ, P3, !PT ;  /* 0x0000000fa8a87c10 */ /* 0x000fe40009ffe4ff */
[----:B----4-:R-:W-:-:S05]  /*b460*/  IADD3.X R2, R2, UR15, RZ, P1, !PT ;  /* 0x0000000f02027c10 */ /* 0x010fca0008ffe4ff */
[----:B------:R1:W-:Y:S04]  /*b470*/  STL [R1+0x2e0], R2 ;  /* 0x0002e00201007387 */ /* 0x0003e80000100800 */
[----:B-1----:R-:W2:Y:S01]  /*b480*/  LDL.LU R2, [R1+0x314] ;  /* 0x0003140001027983 */ /* 0x002ea20000300800 */
[----:B---3--:R-:W-:-:S03]  /*b490*/  IADD3.X R14, R14, UR15, RZ, P5, !PT ;  /* 0x0000000f0e0e7c10 */ /* 0x008fc6000affe4ff */
[----:B------:R1:W-:Y:S04]  /*b4a0*/  STL [R1+0x2f8], R4 ;  /* 0x0002f80401007387 */ /* 0x0003e80000100800 */
[----:B------:R-:W-:Y:S04]  /*b4b0*/  STL [R1+0x2e8], R170 ;  /* 0x0002e8aa01007387 */ /* 0x000fe80000100800 */
[----:B-1----:R1:W5:Y:S04]  /*b4c0*/  LDL.LU R4, [R1+0x310] ;  /* 0x0003100001047983 */ /* 0x0023680000300800 */
[----:B------:R-:W-:Y:S04]  /*b4d0*/  STL [R1+0x2f0], R168 ;  /* 0x0002f0a801007387 */ /* 0x000fe80000100800 */
[----:B------:R3:W-:Y:S02]  /*b4e0*/  STL [R1+0x300], R14 ;  /* 0x0003000e01007387 */ /* 0x0007e40000100800 */
[----:B---3--:R-:W3:Y:S01]  /*b4f0*/  S2R R14, SR_TID.X ;  /* 0x00000000000e7919 */ /* 0x008ee20000002100 */
[----:B------:R-:W-:-:S05]  /*b500*/  VIADD R190, R190, 0xffffffff ;  /* 0xffffffffbebe7836 */ /* 0x000fca0000000000 */
[----:B------:R-:W-:Y:S01]  /*b510*/  ISETP.NE.U32.AND P6, PT, R190, RZ, PT ;  /* 0x000000ffbe00720c */ /* 0x000fe20003fc5070 */
[----:B0-----:R-:W-:Y:S01]  /*b520*/  IMAD.SHL.U32 R6, R173, 0x20, RZ ;  /* 0x00000020ad067824 */ /* 0x001fe200078e00ff */
[----:B------:R-:W-:-:S04]  /*b530*/  WARPGROUP.DEPBAR.LE gsb0, 0x0 ;  /* 0x00008000000079c5 */ /* 0x000fc80000010000 */
[----:B------:R-:W-:Y:S01]  /*b540*/  IADD3 R3, P0, R6, R3, RZ ;  /* 0x0000000306037210 */ /* 0x000fe20007f1e0ff */
[----:B------:R-:W-:Y:S01]  /*b550*/  VIADD R0, R0, 0xffffffe0 ;  /* 0xffffffe000007836 */ /* 0x000fe20000000000 */
[----:B---3--:R-:W-:Y:S02]  /*b560*/  LOP3.LUT R14, R14, 0x1f, RZ, 0xc0, !PT ;  /* 0x0000001f0e0e7812 */ /* 0x008fe400078ec0ff */
[----:B--2---:R-:W-:-:S03]  /*b570*/  LEA.HI.X.SX32 R2, R6, R2, 0x1, P0 ;  /* 0x0000000206027211 */ /* 0x004fc600000f0eff */
[----:B-1----:R-:W-:Y:S06]  /*b580*/  @P6 BRA `(.L_x_1) ;  /* 0xffffffb000d06947 */ /* 0x002fec000383ffff */
.L_x_0:
[----:B------:R0:W-:Y:S01]  /*b590*/  STL [R1+0x320], R149 ;  /* 0x0003209501007387 */ /* 0x0001e20000100800 */
[----:B------:R-:W-:Y:S01]  /*b5a0*/  F2FP.SATFINITE.E4M3.F32.PACK_AB_MERGE_C R27, R27, R26, RZ ;  /* 0x0000001a1b1b723e */ /* 0x000fe200048070ff */
[----:B------:R-:W-:Y:S01]  /*b5b0*/  ULDC.64 UR8, c[0x0][0x228] ;  /* 0x00008a0000087ab9 */ /* 0x000fe20000000a00 */
[----:B------:R-:W-:Y:S01]  /*b5c0*/  F2FP.SATFINITE.E4M3.F32.PACK_AB_MERGE_C R30, R31, R30, RZ ;  /* 0x0000001e1f1e723e */ /* 0x000fe200048070ff */
[----:B------:R-:W3:Y:S01]  /*b5d0*/  LDL.LU R6, [R1+0x4] ;  /* 0x0000040001067983 */ /* 0x000ee20000300800 */
[----:B------:R-:W-:Y:S01]  /*b5e0*/  F2FP.SATFINITE.E4M3.F32.PACK_AB_MERGE_C R69, R69, R68, RZ ;  /* 0x000000444545723e */ /* 0x000fe200048070ff */
[----:B------:R-:W-:Y:S01]  /*b5f0*/  ULDC UR5, c[0x0][0x22c] ;  /* 0x00008b0000057ab9 */ /* 0x000fe20000000800 */
[----:B------:R-:W-:Y:S01]  /*b600*/  F2FP.SATFINITE.E4M3.F32.PACK_AB_MERGE_C R32, R33, R32, RZ ;  /* 0x000000202120723e */ /* 0x000fe200048070ff */
[----:B------:R-:W-:Y:S01]  /*b610*/  ULDC UR4, c[0x0][0x22c] ;  /* 0x00008b0000047ab9 */ /* 0x000fe20000000800 */
[----:B0-----:R-:W3:Y:S04]  /*b620*/  LDL.LU R149, [R1] ;  /* 0x0000000001957983 */ /* 0x001ee80000300800 */
[----:B------:R0:W-:Y:S04]  /*b630*/  STL [R1+0x31c], R148 ;  /* 0x00031c9401007387 */ /* 0x0001e80000100800 */
[----:B0-----:R-:W4:Y:S04]  /*b640*/  LDL.LU R148, [R1+0x8] ;  /* 0x0000080001947983 */ /* 0x001f280000300800 */
[----:B------:R-:W4:Y:S04]  /*b650*/  LDL.LU R3, [R1+0xc] ;  /* 0x00000c0001037983 */ /* 0x000f280000300800 */
[----:B------:R0:W-:Y:S04]  /*b660*/  STL [R1+0x318], R151 ;  /* 0x0003189701007387 */ /* 0x0001e80000100800 */
[----:B0-----:R-:W4:Y:S04]  /*b670*/  LDL.LU R151, [R1+0x10] ;  /* 0x0000100001977983 */ /* 0x001f280000300800 */
[----:B------:R-:W4:Y:S04]  /*b680*/  LDL.LU R0, [R1+0x14] ;  /* 0x0000140001007983 */ /* 0x000f280000300800 */
[----:B------:R0:W-:Y:S04]  /*b690*/  STL [R1+0x314], R150 ;  /* 0x0003149601007387 */ /* 0x0001e80000100800 */
[----:B0-----:R-:W4:Y:S04]  /*b6a0*/  LDL.LU R150, [R1+0x18] ;  /* 0x0000180001967983 */ /* 0x001f280000300800 */
[----:B------:R-:W4:Y:S04]  /*b6b0*/  LDL.LU R2, [R1+0x1c] ;  /* 0x00001c0001027983 */ /* 0x000f280000300800 */
[----:B-----5:R0:W-:Y:S04]  /*b6c0*/  STL [R1+0x310], R4 ;  /* 0x0003100401007387 */ /* 0x0201e80000100800 */
[----:B0-----:R-:W4:Y:S04]  /*b6d0*/  LDL.LU R4, [R1+0x20] ;  /* 0x0000200001047983 */ /* 0x001f280000300800 */
[----:B------:R-:W4:Y:S04]  /*b6e0*/  LDL.LU R5, [R1+0x24] ;  /* 0x0000240001057983 */ /* 0x000f280000300800 */
        /* <DEDUP_REMOVED lines=21> */
[----:B--2---:R-:W2:Y:S04]  /*b840*/  LDL.LU R18, [R1+0x7c] ;  /* 0x00007c0001127983 */ /* 0x004ea80000300800 */
[----:B------:R-:W2:Y:S04]  /*b850*/  LDL.LU R195, [R1+0x80] ;  /* 0x0000800001c37983 */ /* 0x000ea80000300800 */
        /* <DEDUP_REMOVED lines=90> */
[----:B------:R-:W2:Y:S01]  /*be00*/  LDL.LU R243, [R1+0x1ec] ;  /* 0x0001ec0001f37983 */ /* 0x000ea20000300800 */
[----:B---3--:R-:W-:-:S03]  /*be10*/  F2FP.SATFINITE.E4M3.F32.PACK_AB_MERGE_C R6, R6, R149, RZ ;  /* 0x000000950606723e */ /* 0x008fc600048070ff */
[----:B------:R-:W3:Y:S01]  /*be20*/  LDL.LU R245, [R1+0x1f0] ;  /* 0x0001f00001f57983 */ /* 0x000ee20000300800 */
[----:B----4-:R-:W-:-:S03]  /*be30*/  F2FP.SATFINITE.E4M3.F32.PACK_AB_MERGE_C R3, R3, R148, RZ ;  /* 0x000000940303723e */ /* 0x010fc600048070ff */
[----:B------:R-:W3:Y:S01]  /*be40*/  LDL.LU R247, [R1+0x1f4] ;  /* 0x0001f40001f77983 */ /* 0x000ee20000300800 */
[----:B------:R-:W-:-:S03]  /*be50*/  F2FP.SATFINITE.E4M3.F32.PACK_AB_MERGE_C R0, R0, R151, RZ ;  /* 0x000000970000723e */ /* 0x000fc600048070ff */
[----:B------:R-:W4:Y:S01]  /*be60*/  LDL.LU R249, [R1+0x1f8] ;  /* 0x0001f80001f97983 */ /* 0x000f220000300800 */
[----:B------:R-:W-:-:S03]  /*be70*/  F2FP.SATFINITE.E4M3.F32.PACK_AB_MERGE_C R2, R2, R150, RZ ;  /* 0x000000960202723e */ /* 0x000fc600048070ff */
[----:B------:R-:W4:Y:S01]  /*be80*/  LDL.LU R251, [R1+0x1fc] ;  /* 0x0001fc0001fb7983 */ /* 0x000f220000300800 */
[----:B------:R-:W-:-:S03]  /*be90*/  F2FP.SATFINITE.E4M3.F32.PACK_AB_MERGE_C R5, R5, R4, RZ ;  /* 0x000000040505723e */ /* 0x000fc600048070ff */
[----:B------:R-:W4:Y:S01]  /*bea0*/  LDL.LU R149, [R1+0x320] ;  /* 0x0003200001957983 */ /* 0x000f220000300800 */
[----:B--2---:R-:W-:-:S03]  /*beb0*/  F2FP.SATFINITE.E4M3.F32.PACK_AB_MERGE_C R17, R17, R195, RZ ;  /* 0x000000c31111723e */ /* 0x004fc600048070ff */
[----:B------:R-:W2:Y:S04]  /*bec0*/  LDL.LU R148, [R1+0x31c] ;  /* 0x00031c0001947983 */ /* 0x000ea80000300800 */
[----:B------:R-:W2:Y:S04]  /*bed0*/  LDL.LU R151, [R1+0x318] ;  /* 0x0003180001977983 */ /* 0x000ea80000300800 */
[----:B------:R-:W2:Y:S04]  /*bee0*/  LDL.LU R150, [R1+0x314] ;  /* 0x0003140001967983 */ /* 0x000ea80000300800 */
[----:B------:R-:W2:Y:S01]  /*bef0*/  LDL.LU R4, [R1+0x310] ;  /* 0x0003100001047983 */ /* 0x000ea20000300800 */
[----:B------:R-:W-:-:S02]  /*bf00*/  F2FP.SATFINITE.E4M3.F32.PACK_AB_MERGE_C R10, R10, R196, RZ ;  /* 0x000000c40a0a723e */ /* 0x000fc400048070ff */
[----:B------:R-:W-:Y:S01]  /*bf10*/  F2FP.SATFINITE.E4M3.F32.PACK_AB_MERGE_C R16, R16, R193, RZ ;  /* 0x000000c11010723e */ /* 0x000fe200048070ff */
[----:B------:R-:W2:Y:S01]  /*bf20*/  LDL.LU R195, [R1+0x308] ;  /* 0x0003080001c37983 */ /* 0x000ea20000300800 */
[----:B------:R-:W-:Y:S02]  /*bf30*/  F2FP.SATFINITE.E4M3.F32.PACK_AB_MERGE_C R26, R29, R28, RZ ;  /* 0x0000001c1d1a723e */ /* 0x000fe400048070ff */
[----:B------:R-:W-:Y:S01]  /*bf40*/  PRMT R27, R27, 0x5410, R30 ;  /* 0x000054101b1b7816 */ /* 0x000fe2000000001e */
[----:B------:R-:W0:Y:S01]  /*bf50*/  S2R R196, SR_TID.X ;  /* 0x0000000000c47919 */ /* 0x000e220000002100 */
[----:B------:R-:W-:Y:S02]  /*bf60*/  F2FP.SATFINITE.E4M3.F32.PACK_AB_MERGE_C R193, R25, R24, RZ ;  /* 0x0000001819c1723e */ /* 0x000fe400048070ff */
[----:B------:R-:W-:Y:S02]  /*bf70*/  F2FP.SATFINITE.E4M3.F32.PACK_AB_MERGE_C R8, R8, R194, RZ ;  /* 0x000000c20808723e */ /* 0x000fe400048070ff */
[----:B------:R-:W-:-:S02]  /*bf80*/  PRMT R26, R193, 0x5410, R26 ;  /* 0x00005410c11a7816 */ /* 0x000fc4000000001a */
[----:B------:R-:W-:Y:S02]  /*bf90*/  F2FP.SATFINITE.E4M3.F32.PACK_AB_MERGE_C R7, R7, R192, RZ ;  /* 0x000000c00707723e */ /* 0x000fe400048070ff */
[----:B------:R-:W-:Y:S02]  /*bfa0*/  F2FP.SATFINITE.E4M3.F32.PACK_AB_MERGE_C R34, R35, R34, RZ ;  /* 0x000000222322723e */ /* 0x000fe400048070ff */
[----:B------:R-:W-:Y:S02]  /*bfb0*/  F2FP.SATFINITE.E4M3.F32.PACK_AB_MERGE_C R37, R37, R36, RZ ;  /* 0x000000242525723e */ /* 0x000fe400048070ff */
[----:B------:R-:W-:Y:S02]  /*bfc0*/  F2FP.SATFINITE.E4M3.F32.PACK_AB_MERGE_C R39, R39, R38, RZ ;  /* 0x000000262727723e */ /* 0x000fe400048070ff */
[----:B------:R-:W-:Y:S02]  /*bfd0*/  F2FP.SATFINITE.E4M3.F32.PACK_AB_MERGE_C R9, R9, R198, RZ ;  /* 0x000000c60909723e */ /* 0x000fe400048070ff */
[----:B------:R-:W-:-:S02]  /*bfe0*/  F2FP.SATFINITE.E4M3.F32.PACK_AB_MERGE_C R11, R11, R200, RZ ;  /* 0x000000c80b0b723e */ /* 0x000fc400048070ff */
[----:B------:R-:W-:Y:S02]  /*bff0*/  F2FP.SATFINITE.E4M3.F32.PACK_AB_MERGE_C R12, R12, R202, RZ ;  /* 0x000000ca0c0c723e */ /* 0x000fe400048070ff */
[----:B------:R-:W-:Y:S02]  /*c000*/  F2FP.SATFINITE.E4M3.F32.PACK_AB_MERGE_C R14, R14, R204, RZ ;  /* 0x000000cc0e0e723e */ /* 0x000fe400048070ff */
[----:B------:R-:W-:Y:S02]  /*c010*/  F2FP.SATFINITE.E4M3.F32.PACK_AB_MERGE_C R40, R41, R40, RZ ;  /* 0x000000282928723e */ /* 0x000fe400048070ff */
[----:B------:R-:W-:Y:S02]  /*c020*/  F2FP.SATFINITE.E4M3.F32.PACK_AB_MERGE_C R42, R43, R42, RZ ;  /* 0x0000002a2b2a723e */ /* 0x000fe400048070ff */
[----:B------:R-:W-:Y:S02]  /*c030*/  F2FP.SATFINITE.E4M3.F32.PACK_AB_MERGE_C R45, R45, R44, RZ ;  /* 0x0000002c2d2d723e */ /* 0x000fe400048070ff */
[----:B------:R-:W-:-:S02]  /*c040*/  F2FP.SATFINITE.E4M3.F32.PACK_AB_MERGE_C R47, R47, R46, RZ ;  /* 0x0000002e2f2f723e */ /* 0x000fc400048070ff */
[----:B------:R-:W-:Y:S01]  /*c050*/  F2FP.SATFINITE.E4M3.F32.PACK_AB_MERGE_C R13, R13, R191, RZ ;  /* 0x000000bf0d0d723e */ /* 0x000fe200048070ff */
[C---:B0-----:R-:W-:Y:S01]  /*c060*/  IMAD.SHL.U32 R25, R196.reuse, 0x40, RZ ;  /* 0x00000040c4197824 */ /* 0x041fe200078e00ff */
[----:B------:R-:W-:Y:S01]  /*c070*/  F2FP.SATFINITE.E4M3.F32.PACK_AB_MERGE_C R15, R15, R206, RZ ;  /* 0x000000ce0f0f723e */ /* 0x000fe200048070ff */
[----:B------:R-:W-:Y:S01]  /*c080*/  IMAD.SHL.U32 R24, R196, 0x10, RZ ;  /* 0x00000010c4187824 */ /* 0x000fe200078e00ff */
[----:B------:R-:W-:Y:S02]  /*c090*/  F2FP.SATFINITE.E4M3.F32.PACK_AB_MERGE_C R18, R18, R208, RZ ;  /* 0x000000d01212723e */ /* 0x000fe400048070ff */
[----:B------:R-:W-:Y:S01]  /*c0a0*/  LOP3.LUT R29, R25, 0x400, RZ, 0xc0, !PT ;  /* 0x00000400191d7812 */ /* 0x000fe200078ec0ff */
[----:B------:R-:W-:Y:S01]  /*c0b0*/  IMAD.SHL.U32 R25, R196, 0x8, RZ ;  /* 0x00000008c4197824 */ /* 0x000fe200078e00ff */
[----:B------:R-:W-:Y:S02]  /*c0c0*/  LOP3.LUT R24, R24, 0xf0, RZ, 0xc0, !PT ;  /* 0x000000f018187812 */ /* 0x000fe400078ec0ff */
[----:B------:R-:W-:-:S02]  /*c0d0*/  F2FP.SATFINITE.E4M3.F32.PACK_AB_MERGE_C R48, R49, R48, RZ ;  /* 0x000000303130723e */ /* 0x000fc400048070ff */
[----:B------:R-:W-:Y:S02]  /*c0e0*/  IADD3 R24, R29, UR6, R24 ;  /* 0x000000061d187c10 */ /* 0x000fe4000fffe018 */
[----:B------:R-:W-:Y:S02]  /*c0f0*/  LOP3.LUT R25, R25, 0x300, RZ, 0xc0, !PT ;  /* 0x0000030019197812 */ /* 0x000fe400078ec0ff */
[----:B------:R-:W-:Y:S02]  /*c100*/  F2FP.SATFINITE.E4M3.F32.PACK_AB_MERGE_C R50, R51, R50, RZ ;  /* 0x000000323332723e */ /* 0x000fe400048070ff */
[----:B------:R-:W-:Y:S01]  /*c110*/  F2FP.SATFINITE.E4M3.F32.PACK_AB_MERGE_C R53, R53, R52, RZ ;  /* 0x000000343535723e */ /* 0x000fe200048070ff */
[----:B------:R-:W-:Y:S01]  /*c120*/  IMAD.IADD R68, R25, 0x1, R24 ;  /* 0x0000000119447824 */ /* 0x000fe200078e0218 */
[----:B------:R-:W-:Y:S02]  /*c130*/  PRMT R24, R6, 0x5410, R0 ;  /* 0x0000541006187816 */ /* 0x000fe40000000000 */
[----:B------:R-:W-:Y:S01]  /*c140*/  PRMT R25, R3, 0x5410, R2 ;  /* 0x0000541003197816 */ /* 0x000fe20000000002 */
[----:B------:R-:W-:Y:S01]  /*c150*/  BAR.SYNC.DEFER_BLOCKING 0x0 ;  /* 0x0000000000007b1d */ /* 0x000fe20000010000 */
[----:B------:R-:W-:-:S02]  /*c160*/  F2FP.SATFINITE.E4M3.F32.PACK_AB_MERGE_C R55, R55, R54, RZ ;  /* 0x000000363737723e */ /* 0x000fc400048070ff */
        /* <DEDUP_REMOVED lines=10> */
[----:B------:R-:W-:Y:S01]  /*c210*/  F2FP.SATFINITE.E4M3.F32.PACK_AB_MERGE_C R154, R154, R216, RZ ;  /* 0x000000d89a9a723e */ /* 0x000fe200048070ff */
[----:B------:R0:W-:Y:S01]  /*c220*/  STSM.16.M88.4 [R68], R24 ;  /* 0x0000001844007844 */ /* 0x0001e20000000200 */
        /* <DEDUP_REMOVED lines=8> */
[----:B0-----:R-:W-:Y:S02]  /*c2b0*/  PRMT R24, R5, 0x5410, R8 ;  /* 0x0000541005187816 */ /* 0x001fe40000000008 */
[----:B------:R-:W-:Y:S02]  /*c2c0*/  PRMT R25, R7, 0x5410, R10 ;  /* 0x0000541007197816 */ /* 0x000fe4000000000a */
        /* <DEDUP_REMOVED lines=74> */
[----:B---3--:R-:W-:Y:S02]  /*c770*/  F2FP.SATFINITE.E4M3.F32.PACK_AB_MERGE_C R192, R247, R245, RZ ;  /* 0x000000f5f7c0723e */ /* 0x008fe400048070ff */
[----:B----4-:R-:W-:-:S02]  /*c780*/  F2FP.SATFINITE.E4M3.F32.PACK_AB_MERGE_C R194, R251, R249, RZ ;  /* 0x000000f9fbc2723e */ /* 0x010fc400048070ff */
[----:B------:R-:W-:Y:S01]  /*c790*/  LOP3.LUT R251, R196, 0x7f, RZ, 0xc0, !PT ;  /* 0x0000007fc4fb7812 */ /* 0x000fe200078ec0ff */
[----:B--2---:R-:W-:Y:S01]  /*c7a0*/  VIADD R0, R4, 0x2 ;  /* 0x0000000204007836 */ /* 0x004fe20000000000 */
[----:B------:R-:W-:-:S04]  /*c7b0*/  ISETP.GE.AND P0, PT, R195, UR8, PT ;  /* 0x00000008c3007c0c */ /* 0x000fc8000bf06270 */
[----:B------:R-:W-:Y:S01]  /*c7c0*/  ISETP.LT.AND P4, PT, R0, UR5, !P0 ;  /* 0x0000000500007c0c */ /* 0x000fe2000c781270 */
[----:B------:R-:W-:Y:S01]  /*c7d0*/  VIADD R0, R4, 0x4 ;  /* 0x0000000404007836 */ /* 0x000fe20000000000 */
[----:B------:R-:W-:-:S04]  /*c7e0*/  ULDC UR5, c[0x0][0x22c] ;  /* 0x00008b0000057ab9 */ /* 0x000fc80000000800 */
[----:B------:R-:W-:Y:S02]  /*c7f0*/  ISETP.LT.AND P3, PT, R0, UR5, !P0 ;  /* 0x0000000500007c0c */ /* 0x000fe4000c761270 */
[----:B------:R-:W-:Y:S01]  /*c800*/  LEA R0, R251, UR6, 0x4 ;  /* 0x00000006fb007c11 */ /* 0x000fe2000f8e20ff */
[----:B------:R-:W-:Y:S01]  /*c810*/  VIADD R2, R4, 0x1 ;  /* 0x0000000104027836 */ /* 0x000fe20000000000 */
[----:B------:R-:W-:Y:S02]  /*c820*/  PRMT R52, R169, 0x5410, R172 ;  /* 0x00005410a9347816 */ /* 0x000fe400000000ac */
[----:B------:R-:W-:Y:S01]  /*c830*/  F2FP.SATFINITE.E4M3.F32.PACK_AB_MERGE_C R149, R149, R148, RZ ;  /* 0x000000949595723e */ /* 0x000fe200048070ff */
[----:B------:R-:W0:Y:S01]  /*c840*/  LDS.128 R28, [R0] ;  /* 0x00000000001c7984 */ /* 0x000e220000000c00 */
[----:B------:R-:W-:Y:S02]  /*c850*/  PRMT R54, R104, 0x5410, R109 ;  /* 0x0000541068367816 */ /* 0x000fe4000000006d */
[----:B------:R-:W-:Y:S01]  /*c860*/  F2FP.SATFINITE.E4M3.F32.PACK_AB_MERGE_C R151, R151, R150, RZ ;  /* 0x000000969797723e */ /* 0x000fe200048070ff */
[----:B------:R-:W-:Y:S01]  /*c870*/  BAR.SYNC.DEFER_BLOCKING 0x0 ;  /* 0x0000000000007b1d */ /* 0x000fe20000010000 */
[----:B------:R-:W-:-:S02]  /*c880*/  PRMT R57, R175, 0x5410, R178 ;  /* 0x00005410af397816 */ /* 0x000fc400000000b2 */
[----:B------:R-:W-:Y:S02]  /*c890*/  PRMT R59, R114, 0x5410, R119 ;  /* 0x00005410723b7816 */ /* 0x000fe40000000077 */
[----:B------:R-:W-:Y:S01]  /*c8a0*/  PRMT R60, R177, 0x5410, R180 ;  /* 0x00005410b13c7816 */ /* 0x000fe200000000b4 */
[----:B------:R-:W-:Y:S01]  /*c8b0*/  VIADD R5, R4, 0x5 ;  /* 0x0000000504057836 */ /* 0x000fe20000000000 */
[----:B------:R-:W-:Y:S01]  /*c8c0*/  PRMT R62, R120, 0x5410, R125 ;  /* 0x00005410783e7816 */ /* 0x000fe2000000007d */
[----:B------:R-:W-:Y:S01]  /*c8d0*/  ULDC UR6, c[0x0][0x22c] ;  /* 0x00008b0000067ab9 */ /* 0x000fe20000000800 */
[----:B------:R1:W-:Y:S02]  /*c8e0*/  STSM.16.M88.4 [R68], R24 ;  /* 0x0000001844007844 */ /* 0x0003e40000000200 */
[----:B-1----:R-:W-:Y:S02]  /*c8f0*/  PRMT R24, R9, 0x5410, R12 ;  /* 0x0000541009187816 */ /* 0x002fe4000000000c */
[----:B------:R-:W-:Y:S01]  /*c900*/  PRMT R25, R11, 0x5410, R14 ;  /* 0x000054100b197816 */ /* 0x000fe2000000000e */
[----:B------:R-:W-:Y:S01]  /*c910*/  BAR.SYNC.DEFER_BLOCKING 0x0 ;  /* 0x0000000000007b1d */ /* 0x000fe20000010000 */
[----:B------:R-:W-:-:S02]  /*c920*/  PRMT R26, R40, 0x5410, R45 ;  /* 0x00005410281a7816 */ /* 0x000fc4000000002d */
[----:B------:R-:W-:-:S03]  /*c930*/  PRMT R27, R42, 0x5410, R47 ;  /* 0x000054102a1b7816 */ /* 0x000fc6000000002f */
[----:B------:R-:W1:Y:S02]  /*c940*/  LDS.128 R8, [R0] ;  /* 0x0000000000087984 */ /* 0x000e640000000c00 */
[----:B------:R-:W-:Y:S06]  /*c950*/  BAR.SYNC.DEFER_BLOCKING 0x0 ;  /* 0x0000000000007b1d */ /* 0x000fec0000010000 */
[----:B------:R2:W-:Y:S02]  /*c960*/  STSM.16.M88.4 [R68], R24 ;  /* 0x0000001844007844 */ /* 0x0005e40000000200 */
[----:B--2---:R-:W-:-:S02]  /*c970*/  PRMT R24, R13, 0x5410, R16 ;  /* 0x000054100d187816 */ /* 0x004fc40000000010 */
[----:B------:R-:W-:Y:S01]  /*c980*/  PRMT R25, R15, 0x5410, R18 ;  /* 0x000054100f197816 */ /* 0x000fe20000000012 */
[----:B------:R-:W-:Y:S01]  /*c990*/  BAR.SYNC.DEFER_BLOCKING 0x0 ;  /* 0x0000000000007b1d */ /* 0x000fe20000010000 */
[----:B------:R-:W-:Y:S02]  /*c9a0*/  PRMT R26, R48, 0x5410, R53 ;  /* 0x00005410301a7816 */ /* 0x000fe40000000035 */
[----:B------:R-:W-:-:S03]  /*c9b0*/  PRMT R27, R50, 0x5410, R55 ;  /* 0x00005410321b7816 */ /* 0x000fc60000000037 */
[----:B------:R-:W2:Y:S02]  /*c9c0*/  LDS.128 R12, [R0] ;  /* 0x00000000000c7984 */ /* 0x000ea40000000c00 */
[----:B------:R-:W-:Y:S06]  /*c9d0*/  BAR.SYNC.DEFER_BLOCKING 0x0 ;  /* 0x0000000000007b1d */ /* 0x000fec0000010000 */
[----:B------:R3:W-:Y:S02]  /*c9e0*/  STSM.16.M88.4 [R68], R24 ;  /* 0x0000001844007844 */ /* 0x0007e40000000200 */
[----:B---3--:R-:W-:-:S02]  /*c9f0*/  PRMT R24, R17, 0x5410, R20 ;  /* 0x0000541011187816 */ /* 0x008fc40000000014 */
[----:B------:R-:W-:Y:S01]  /*ca00*/  PRMT R25, R19, 0x5410, R22 ;  /* 0x0000541013197816 */ /* 0x000fe20000000016 */
[----:B------:R-:W-:Y:S01]  /*ca10*/  BAR.SYNC.DEFER_BLOCKING 0x0 ;  /* 0x0000000000007b1d */ /* 0x000fe20000010000 */
[----:B------:R-:W-:Y:S02]  /*ca20*/  PRMT R26, R56, 0x5410, R61 ;  /* 0x00005410381a7816 */ /* 0x000fe4000000003d */
[----:B------:R-:W-:-:S03]  /*ca30*/  PRMT R27, R58, 0x5410, R63 ;  /* 0x000054103a1b7816 */ /* 0x000fc6000000003f */
[----:B------:R-:W3:Y:S02]  /*ca40*/  LDS.128 R16, [R0] ;  /* 0x0000000000107984 */ /* 0x000ee40000000c00 */
[----:B------:R-:W-:Y:S06]  /*ca50*/  BAR.SYNC.DEFER_BLOCKING 0x0 ;  /* 0x0000000000007b1d */ /* 0x000fec0000010000 */
[----:B------:R4:W-:Y:S02]  /*ca60*/  STSM.16.M88.4 [R68], R24 ;  /* 0x0000001844007844 */ /* 0x0009e40000000200 */
[----:B----4-:R-:W-:-:S02]  /*ca70*/  PRMT R24, R21, 0x5410, R152 ;  /* 0x0000541015187816 */ /* 0x010fc40000000098 */
[----:B------:R-:W-:Y:S01]  /*ca80*/  PRMT R25, R23, 0x5410, R154 ;  /* 0x0000541017197816 */ /* 0x000fe2000000009a */
[----:B------:R-:W-:Y:S01]  /*ca90*/  BAR.SYNC.DEFER_BLOCKING 0x0 ;  /* 0x0000000000007b1d */ /* 0x000fe20000010000 */
[----:B------:R-:W-:Y:S02]  /*caa0*/  PRMT R26, R64, 0x5410, R69 ;  /* 0x00005410401a7816 */ /* 0x000fe40000000045 */
[----:B------:R-:W-:-:S03]  /*cab0*/  PRMT R27, R66, 0x5410, R71 ;  /* 0x00005410421b7816 */ /* 0x000fc60000000047 */
[----:B------:R-:W4:Y:S02]  /*cac0*/  LDS.128 R20, [R0] ;  /* 0x0000000000147984 */ /* 0x000f240000000c00 */
[----:B------:R-:W-:Y:S06]  /*cad0*/  BAR.SYNC.DEFER_BLOCKING 0x0 ;  /* 0x0000000000007b1d */ /* 0x000fec0000010000 */
[----:B------:R0:W-:Y:S02]  /*cae0*/  STSM.16.M88.4 [R68], R24 ;  /* 0x0000001844007844 */ /* 0x0001e40000000200 */
[----:B------:R-:W-:Y:S06]  /*caf0*/  BAR.SYNC.DEFER_BLOCKING 0x0 ;  /* 0x0000000000007b1d */ /* 0x000fec0000010000 */
[----:B------:R-:W4:Y:S01]  /*cb00*/  LDS.128 R32, [R0] ;  /* 0x0000000000207984 */ /* 0x000f220000000c00 */
[----:B0-----:R-:W-:-:S02]  /*cb10*/  PRMT R24, R153, 0x5410, R156 ;  /* 0x0000541099187816 */ /* 0x001fc4000000009c */
[----:B------:R-:W-:Y:S02]  /*cb20*/  PRMT R25, R155, 0x5410, R158 ;  /* 0x000054109b197816 */ /* 0x000fe4000000009e */
[----:B------:R-:W-:Y:S02]  /*cb30*/  PRMT R26, R72, 0x5410, R77 ;  /* 0x00005410481a7816 */ /* 0x000fe4000000004d */
[----:B------:R-:W-:Y:S01]  /*cb40*/  PRMT R27, R74, 0x5410, R79 ;  /* 0x000054104a1b7816 */ /* 0x000fe2000000004f */
        /* <DEDUP_REMOVED lines=25> */
[----:B------:R-:W-:Y:S02]  /*cce0*/  STSM.16.M88.4 [R68], R24 ;  /* 0x0000001844007844 */ /* 0x000fe40000000200 */
[----:B------:R-:W-:Y:S01]  /*ccf0*/  BAR.SYNC.DEFER_BLOCKING 0x0 ;  /* 0x0000000000007b1d */ /* 0x000fe20000010000 */
[----:B------:R-:W-:-:S02]  /*cd00*/  PRMT R53, R171, 0x5410, R174 ;  /* 0x00005410ab357816 */ /* 0x000fc400000000ae */
[----:B------:R-:W-:-:S03]  /*cd10*/  PRMT R55, R106, 0x5410, R111 ;  /* 0x000054106a377816 */ /* 0x000fc6000000006f */
[----:B------:R-:W0:Y:S02]  /*cd20*/  LDS.128 R48, [R0] ;  /* 0x0000000000307984 */ /* 0x000e240000000c00 */
        /* <DEDUP_REMOVED lines=17> */
[----:B------:R-:W0:Y:S01]  /*ce40*/  LDS.128 R56, [R0] ;  /* 0x0000000000387984 */ /* 0x000e220000000c00 */
[----:B------:R-:W-:Y:S02]  /*ce50*/  PRMT R66, R128, 0x5410, R133 ;  /* 0x0000541080427816 */ /* 0x000fe40000000085 */
[----:B------:R-:W-:Y:S01]  /*ce60*/  PRMT R67, R130, 0x5410, R135 ;  /* 0x0000541082437816 */ /* 0x000fe20000000087 */
[----:B------:R-:W-:Y:S06]  /*ce70*/  BAR.SYNC.DEFER_BLOCKING 0x0 ;  /* 0x0000000000007b1d */ /* 0x000fec0000010000 */
[----:B------:R1:W-:Y:S02]  /*ce80*/  STSM.16.M88.4 [R68], R64 ;  /* 0x0000004044007844 */ /* 0x0003e40000000200 */
[----:B------:R-:W-:Y:S06]  /*ce90*/  BAR.SYNC.DEFER_BLOCKING 0x0 ;  /* 0x0000000000007b1d */ /* 0x000fec0000010000 */
[----:B------:R-:W0:Y:S01]  /*cea0*/  LDS.128 R60, [R0] ;  /* 0x00000000003c7984 */ /* 0x000e220000000c00 */
[----:B-1----:R-:W-:-:S02]  /*ceb0*/  PRMT R64, R185, 0x5410, R188 ;  /* 0x00005410b9407816 */ /* 0x002fc400000000bc */
[----:B------:R-:W-:Y:S02]  /*cec0*/  PRMT R65, R187, 0x5410, R190 ;  /* 0x00005410bb417816 */ /* 0x000fe400000000be */
[----:B------:R-:W-:Y:S02]  /*ced0*/  PRMT R66, R136, 0x5410, R141 ;  /* 0x0000541088427816 */ /* 0x000fe4000000008d */
[----:B------:R-:W-:Y:S01]  /*cee0*/  PRMT R67, R138, 0x5410, R143 ;  /* 0x000054108a437816 */ /* 0x000fe2000000008f */
[----:B------:R-:W-:Y:S06]  /*cef0*/  BAR.SYNC.DEFER_BLOCKING 0x0 ;  /* 0x0000000000007b1d */ /* 0x000fec0000010000 */
[----:B------:R-:W-:Y:S02]  /*cf00*/  STSM.16.M88.4 [R68], R64 ;  /* 0x0000004044007844 */ /* 0x000fe40000000200 */
[----:B------:R-:W-:Y:S01]  /*cf10*/  BAR.SYNC.DEFER_BLOCKING 0x0 ;  /* 0x0000000000007b1d */ /* 0x000fe20000010000 */
[----:B------:R-:W-:Y:S01]  /*cf20*/  ISETP.LT.AND P6, PT, R2, UR4, !P0 ;  /* 0x0000000402007c0c */ /* 0x000fe2000c7c1270 */
[----:B------:R-:W-:-:S04]  /*cf30*/  VIADD R2, R4, 0x3 ;  /* 0x0000000304027836 */ /* 0x000fc80000000000 */
[----:B------:R-:W-:Y:S02]  /*cf40*/  ULDC UR4, c[0x0][0x22c] ;  /* 0x00008b0000047ab9 */ /* 0x000fe40000000800 */
[----:B------:R-:W-:Y:S01]  /*cf50*/  ISETP.LT.AND P5, PT, R2, UR4, !P0 ;  /* 0x0000000402007c0c */ /* 0x000fe2000c7a1270 */
[----:B------:R-:W-:Y:S01]  /*cf60*/  ULDC UR4, c[0x0][0x244] ;  /* 0x0000910000047ab9 */ /* 0x000fe20000000800 */
[----:B------:R-:W1:Y:S01]  /*cf70*/  LDS.128 R64, [R0] ;  /* 0x0000000000407984 */ /* 0x000e620000000c00 */
[----:B------:R-:W-:Y:S01]  /*cf80*/  IMAD R3, R195, UR4, RZ ;  /* 0x00000004c3037c24 */ /* 0x000fe2000f8e02ff */
[----:B------:R-:W-:Y:S01]  /*cf90*/  PRMT R193, R191, 0x5410, R194 ;  /* 0x00005410bfc17816 */ /* 0x000fe200000000c2 */
[----:B------:R-:W-:Y:S01]  /*cfa0*/  ULDC.64 UR4, c[0x0][0x220] ;  /* 0x0000880000047ab9 */ /* 0x000fe20000000a00 */
[----:B------:R-:W-:Y:S02]  /*cfb0*/  PRMT R192, R189, 0x5410, R192 ;  /* 0x00005410bdc07816 */ /* 0x000fe400000000c0 */
[----:B------:R-:W-:-:S02]  /*cfc0*/  PRMT R194, R144, 0x5410, R149 ;  /* 0x0000541090c27816 */ /* 0x000fc40000000095 */
[----:B------:R-:W-:Y:S01]  /*cfd0*/  PRMT R195, R146, 0x5410, R151 ;  /* 0x0000541092c37816 */ /* 0x000fe20000000097 */
[----:B------:R-:W-:Y:S01]  /*cfe0*/  BAR.SYNC.DEFER_BLOCKING 0x0 ;  /* 0x0000000000007b1d */ /* 0x000fe20000010000 */
[----:B------:R-:W-:Y:S02]  /*cff0*/  IADD3 R2, P2, R3, UR4, RZ ;  /* 0x0000000403027c10 */ /* 0x000fe4000ff5e0ff */
[----:B------:R-:W-:-:S03]  /*d000*/  ISETP.LT.AND P1, PT, R4, UR9, !P0 ;  /* 0x0000000904007c0c */ /* 0x000fc6000c721270 */
[----:B------:R-:W-:Y:S02]  /*d010*/  ULDC UR4, c[0x0][0x248] ;  /* 0x0000920000047ab9 */ /* 0x000fe40000000800 */
[----:B------:R-:W-:Y:S01]  /*d020*/  IMAD R69, R4, UR4, RZ ;  /* 0x0000000404457c24 */ /* 0x000fe2000f8e02ff */
[----:B------:R-:W-:Y:S01]  /*d030*/  LEA.HI.X.SX32 R3, R3, UR5, 0x1, P2 ;  /* 0x0000000503037c11 */ /* 0x000fe200090f0eff */
[----:B------:R-:W-:Y:S01]  /*d040*/  ULDC UR4, c[0x0][0x248] ;  /* 0x0000920000047ab9 */ /* 0x000fe20000000800 */
[----:B------:R-:W-:Y:S01]  /*d050*/  PRMT R73, R28, 0x7770, RZ ;  /* 0x000077701c497816 */ /* 0x000fe200000000ff */
[----:B------:R-:W-:Y:S01]  /*d060*/  ULDC UR5, c[0x0][0x22c] ;  /* 0x00008b0000057ab9 */ /* 0x000fe20000000800 */
[----:B------:R-:W-:Y:S01]  /*d070*/  STSM.16.M88.4 [R68], R192 ;  /* 0x000000c044007844 */ /* 0x000fe20000000200 */
[----:B------:R-:W-:Y:S01]  /*d080*/  BAR.SYNC.DEFER_BLOCKING 0x0 ;  /* 0x0000000000007b1d */ /* 0x000fe20000010000 */
[----:B------:R-:W-:-:S04]  /*d090*/  IADD3 R6, P2, R69, R2, RZ ;  /* 0x0000000245067210 */ /* 0x000fc80007f5e0ff */
[C---:B------:R-:W-:Y:S01]  /*d0a0*/  LEA.HI.X.SX32 R7, R69.reuse, R3, 0x1, P2 ;  /* 0x0000000345077211 */ /* 0x040fe200010f0eff */
[----:B------:R-:W-:Y:S01]  /*d0b0*/  VIADD R69, R69, UR4 ;  /* 0x0000000445457c36 */ /* 0x000fe20008000000 */
[----:B------:R-:W-:Y:S02]  /*d0c0*/  ULDC UR4, c[0x0][0x22c] ;  /* 0x00008b0000047ab9 */ /* 0x000fe40000000800 */
[----:B------:R-:W-:Y:S01]  /*d0d0*/  ISETP.LT.AND P2, PT, R5, UR4, !P0 ;  /* 0x0000000405007c0c */ /* 0x000fe2000c741270 */
[----:B------:R-:W-:Y:S01]  /*d0e0*/  ULDC UR4, c[0x0][0x248] ;  /* 0x0000920000047ab9 */ /* 0x000fe20000000800 */
[----:B------:R-:W-:Y:S01]  /*d0f0*/  PRMT R75, R28, 0x7771, RZ ;  /* 0x000077711c4b7816 */ /* 0x000fe200000000ff */
[----:B------:R-:W-:Y:S01]  /*d100*/  VIADD R5, R4, 0x6 ;  /* 0x0000000604057836 */ /* 0x000fe20000000000 */
[----:B------:R2:W-:Y:S01]  /*d110*/  @P1 STG.E.U8 desc[UR12][R6.64], R73 ;  /* 0x0000004906001986 */ /* 0x0005e2000c10110c */
[----:B------:R-:W-:-:S04]  /*d120*/  IADD3 R70, P1, R69, R2, RZ ;  /* 0x0000000245467210 */ /* 0x000fc80007f3e0ff */
[C---:B------:R-:W-:Y:S01]  /*d130*/  LEA.HI.X.SX32 R71, R69.reuse, R3, 0x1, P1 ;  /* 0x0000000345477211 */ /* 0x040fe200008f0eff */
[----:B------:R-:W-:Y:S01]  /*d140*/  VIADD R69, R69, UR4 ;  /* 0x0000000445457c36 */ /* 0x000fe20008000000 */
[----:B------:R-:W-:-:S03]  /*d150*/  ULDC UR4, c[0x0][0x248] ;  /* 0x0000920000047ab9 */ /* 0x000fc60000000800 */
[----:B------:R3:W-:Y:S01]  /*d160*/  @P6 STG.E.U8 desc[UR12][R70.64], R75 ;  /* 0x0000004b46006986 */ /* 0x0007e2000c10110c */
[C---:B------:R-:W-:Y:S01]  /*d170*/  VIADD R72, R69.reuse, UR4 ;  /* 0x0000000445487c36 */ /* 0x040fe20008000000 */
[-C--:B--2---:R-:W-:Y:S01]  /*d180*/  IADD3 R6, P6, R69, R2.reuse, RZ ;  /* 0x0000000245067210 */ /* 0x084fe20007fde0ff */
[----:B------:R-:W-:Y:S01]  /*d190*/  ULDC UR4, c[0x0][0x248] ;  /* 0x0000920000047ab9 */ /* 0x000fe20000000800 */
[----:B------:R-:W-:Y:S01]  /*d1a0*/  ISETP.LT.AND P1, PT, R5, UR5, !P0 ;  /* 0x0000000505007c0c */ /* 0x000fe2000c721270 */
[----:B------:R-:W-:Y:S01]  /*d1b0*/  VIADD R73, R72, UR4 ;  /* 0x0000000448497c36 */ /* 0x000fe20008000000 */
[-C--:B------:R-:W-:Y:S01]  /*d1c0*/  LEA.HI.X.SX32 R7, R69, R3.reuse, 0x1, P6 ;  /* 0x0000000345077211 */ /* 0x080fe200030f0eff */
[----:B------:R-:W-:Y:S01]  /*d1d0*/  VIADD R5, R4, 0x7 ;  /* 0x0000000704057836 */ /* 0x000fe20000000000 */
[C---:B------:R-:W-:Y:S01]  /*d1e0*/  IADD3 R68, P6, R72.reuse, R2, RZ ;  /* 0x0000000248447210 */ /* 0x040fe20007fde0ff */
[----:B------:R-:W-:Y:S01]  /*d1f0*/  ULDC UR5, c[0x0][0x22c] ;  /* 0x00008b0000057ab9 */ /* 0x000fe20000000800 */
[----:B------:R-:W-:Y:S01]  /*d200*/  PRMT R79, R29, 0x7770, RZ ;  /* 0x000077701d4f7816 */ /* 0x000fe200000000ff */
[----:B------:R-:W-:Y:S01]  /*d210*/  ULDC UR4, c[0x0][0x248] ;  /* 0x0000920000047ab9 */ /* 0x000fe20000000800 */
[----:B------:R-:W-:-:S02]  /*d220*/  LEA.HI.X.SX32 R69, R72, R3, 0x1, P6 ;  /* 0x0000000348457211 */ /* 0x000fc400030f0eff */
[-C--:B---3--:R-:W-:Y:S01]  /*d230*/  IADD3 R70, P6, R73, R2.reuse, RZ ;  /* 0x0000000249467210 */ /* 0x088fe20007fde0ff */
[----:B------:R2:W-:Y:S01]  /*d240*/  @P4 STG.E.U8 desc[UR12][R6.64], R79 ;  /* 0x0000004f06004986 */ /* 0x0005e2000c10110c */
[----:B------:R-:W-:Y:S01]  /*d250*/  ISETP.LT.AND P4, PT, R5, UR5, !P0 ;  /* 0x0000000505007c0c */ /* 0x000fe2000c781270 */
[----:B------:R-:W-:Y:S01]  /*d260*/  VIADD R5, R4, 0x8 ;  /* 0x0000000804057836 */ /* 0x000fe20000000000 */
[----:B------:R-:W-:Y:S01]  /*d270*/  PRMT R75, R29, 0x7771, RZ ;  /* 0x000077711d4b7816 */ /* 0x000fe200000000ff */
[----:B------:R-:W-:Y:S01]  /*d280*/  ULDC UR5, c[0x0][0x22c] ;  /* 0x00008b0000057ab9 */ /* 0x000fe20000000800 */
[CC--:B------:R-:W-:Y:S01]  /*d290*/  LEA.HI.X.SX32 R71, R73.reuse, R3.reuse, 0x1, P6 ;  /* 0x0000000349477211 */ /* 0x0c0fe200030f0eff */
[----:B------:R-:W-:Y:S01]  /*d2a0*/  VIADD R73, R73, UR4 ;  /* 0x0000000449497c36 */ /* 0x000fe20008000000 */
[----:B------:R-:W-:Y:S01]  /*d2b0*/  PRMT R77, R30, 0x7770, RZ ;  /* 0x000077701e4d7816 */ /* 0x000fe200000000ff */
[----:B------:R3:W-:Y:S01]  /*d2c0*/  @P5 STG.E.U8 desc[UR12][R68.64], R75 ;  /* 0x0000004b44005986 */ /* 0x0007e2000c10110c */
[----:B------:R-:W-:Y:S01]  /*d2d0*/  ISETP.LT.AND P6, PT, R5, UR5, !P0 ;  /* 0x0000000505007c0c */ /* 0x000fe2000c7c1270 */
[C---:B------:R-:W-:Y:S01]  /*d2e0*/  VIADD R5, R4.reuse, 0x9 ;  /* 0x0000000904057836 */ /* 0x040fe20000000000 */
[----:B------:R-:W-:Y:S01]  /*d2f0*/  ULDC UR4, c[0x0][0x248] ;  /* 0x0000920000047ab9 */ /* 0x000fe20000000800 */
[----:B------:R4:W-:Y:S01]  /*d300*/  @P3 STG.E.U8 desc[UR12][R70.64], R77 ;  /* 0x0000004d46003986 */ /* 0x0009e2000c10110c */
[CC--:B--2---:R-:W-:Y:S01]  /*d310*/  IADD3 R6, P3, R73.reuse, R2.reuse, RZ ;  /* 0x0000000249067210 */ /* 0x0c4fe20007f7e0ff */
[----:B------:R-:W-:Y:S01]  /*d320*/  ULDC UR5, c[0x0][0x22c] ;  /* 0x00008b0000057ab9 */ /* 0x000fe20000000800 */
[----:B------:R-:W-:Y:S01]  /*d330*/  VIADD R72, R73, UR4 ;  /* 0x0000000449487c36 */ /* 0x000fe20008000000 */
[----:B------:R-:W-:Y:S01]  /*d340*/  ISETP.LT.AND P5, PT, R5, UR5, !P0 ;  /* 0x0000000505007c0c */ /* 0x000fe2000c7a1270 */
[----:B------:R-:W-:Y:S01]  /*d350*/  VIADD R5, R4, 0xa ;  /* 0x0000000a04057836 */ /* 0x000fe20000000000 */
[----:B------:R-:W-:Y:S01]  /*d360*/  LEA.HI.X.SX32 R7, R73, R3, 0x1, P3 ;  /* 0x0000000349077211 */ /* 0x000fe200018f0eff */
[----:B------:R-:W-:Y:S01]  /*d370*/  ULDC UR4, c[0x0][0x22c] ;  /* 0x00008b0000047ab9 */ /* 0x000fe20000000800 */
[----:B---3--:R-:W-:Y:S01]  /*d380*/  PRMT R75, R30, 0x7771, RZ ;  /* 0x000077711e4b7816 */ /* 0x008fe200000000ff */
[----:B------:R-:W-:Y:S01]  /*d390*/  ULDC UR5, c[0x0][0x22c] ;  /* 0x00008b0000057ab9 */ /* 0x000fe20000000800 */
[----:B------:R-:W-:-:S03]  /*d3a0*/  IADD3 R68, P3, R72, R2, RZ ;  /* 0x0000000248447210 */ /* 0x000fc60007f7e0ff */
[----:B------:R2:W-:Y:S01]  /*d3b0*/  @P2 STG.E.U8 desc[UR12][R6.64], R75 ;  /* 0x0000004b06002986 */ /* 0x0005e2000c10110c */
[----:B------:R-:W-:Y:S01]  /*d3c0*/  ISETP.LT.AND P2, PT, R5, UR4, !P0 ;  /* 0x0000000405007c0c */ /* 0x000fe2000c741270 */
[----:B------:R-:W-:Y:S01]  /*d3d0*/  ULDC UR4, c[0x0][0x248] ;  /* 0x0000920000047ab9 */ /* 0x000fe20000000800 */
[C---:B------:R-:W-:Y:S01]  /*d3e0*/  LEA.HI.X.SX32 R69, R72.reuse, R3, 0x1, P3 ;  /* 0x0000000348457211 */ /* 0x040fe200018f0eff */
[----:B------:R-:W-:Y:S01]  /*d3f0*/  VIADD R72, R72, UR4 ;  /* 0x0000000448487c36 */ /* 0x000fe20008000000 */
[----:B------:R-:W-:Y:S01]  /*d400*/  PRMT R73, R31, 0x7770, RZ ;  /* 0x000077701f497816 */ /* 0x000fe200000000ff */
[----:B------:R-:W-:Y:S01]  /*d410*/  VIADD R5, R4, 0xb ;  /* 0x0000000b04057836 */ /* 0x000fe20000000000 */
[----:B------:R-:W-:-:S03]  /*d420*/  ULDC UR4, c[0x0][0x22c] ;  /* 0x00008b0000047ab9 */ /* 0x000fc60000000800 */
[----:B------:R3:W-:Y:S01]  /*d430*/  @P1 STG.E.U8 desc[UR12][R68.64], R73 ;  /* 0x0000004944001986 */ /* 0x0007e2000c10110c */
[C---:B----4-:R-:W-:Y:S02]  /*d440*/  IADD3 R70, P1, R72.reuse, R2, RZ ;  /* 0x0000000248467210 */ /* 0x050fe40007f3e0ff */
[----:B------:R-:W-:Y:S01]  /*d450*/  ISETP.LT.AND P3, PT, R5, UR4, !P0 ;  /* 0x0000000405007c0c */ /* 0x000fe2000c761270 */
[----:B------:R-:W-:Y:S01]  /*d460*/  ULDC UR4, c[0x0][0x248] ;  /* 0x0000920000047ab9 */ /* 0x000fe20000000800 */
[C---:B------:R-:W-:Y:S01]  /*d470*/  LEA.HI.X.SX32 R71, R72.reuse, R3, 0x1, P1 ;  /* 0x0000000348477211 */ /* 0x040fe200008f0eff */
[----:B------:R-:W-:Y:S01]  /*d480*/  VIADD R72, R72, UR4 ;  /* 0x0000000448487c36 */ /* 0x000fe20008000000 */
[----:B--2---:R-:W-:Y:S01]  /*d490*/  PRMT R75, R31, 0x7771, RZ ;  /* 0x000077711f4b7816 */ /* 0x004fe200000000ff */
[----:B------:R-:W-:Y:S01]  /*d4a0*/  ULDC UR4, c[0x0][0x248] ;  /* 0x0000920000047ab9 */ /* 0x000fe20000000800 */
[----:B------:R-:W-:-:S03]  /*d4b0*/  VIADD R5, R4, 0xc ;  /* 0x0000000c04057836 */ /* 0x000fc60000000000 */
[----:B------:R2:W-:Y:S01]  /*d4c0*/  @P4 STG.E.U8 desc[UR12][R70.64], R75 ;  /* 0x0000004b46004986 */ /* 0x0005e2000c10110c */
[CC--:B------:R-:W-:Y:S01]  /*d4d0*/  IADD3 R6, P4, R72.reuse, R2.reuse, RZ ;  /* 0x0000000248067210 */ /* 0x0c0fe20007f9e0ff */
[----:B---3--:R-:W-:Y:S01]  /*d4e0*/  VIADD R69, R72, UR4 ;  /* 0x0000000448457c36 */ /* 0x008fe20008000000 */
[----:B------:R-:W-:Y:S01]  /*d4f0*/  ULDC UR4, c[0x0][0x248] ;  /* 0x0000920000047ab9 */ /* 0x000fe20000000800 */
[----:B------:R-:W-:Y:S02]  /*d500*/  PRMT R77, R28, 0x7772, RZ ;  /* 0x000077721c4d7816 */ /* 0x000fe400000000ff */
[-C--:B------:R-:W-:Y:S02]  /*d510*/  LEA.HI.X.SX32 R7, R72, R3.reuse, 0x1, P4 ;  /* 0x0000000348077211 */ /* 0x080fe400020f0eff */
[----:B------:R-:W-:Y:S01]  /*d520*/  PRMT R73, R28, 0x7773, RZ ;  /* 0x000077731c497816 */ /* 0x000fe200000000ff */
[----:B------:R-:W-:Y:S01]  /*d530*/  VIADD R28, R69, UR4 ;  /* 0x00000004451c7c36 */ /* 0x000fe20008000000 */
[----:B------:R-:W-:Y:S01]  /*d540*/  ISETP.LT.AND P1, PT, R5, UR5, !P0 ;  /* 0x0000000505007c0c */ /* 0x000fe2000c721270 */
[----:B------:R-:W-:Y:S01]  /*d550*/  VIADD R5, R4, 0xd ;  /* 0x0000000d04057836 */ /* 0x000fe20000000000 */
[CC--:B------:R-:W-:Y:S01]  /*d560*/  IADD3 R68, P4, R69.reuse, R2.reuse, RZ ;  /* 0x0000000245447210 */ /* 0x0c0fe20007f9e0ff */
[----:B------:R3:W-:Y:S01]  /*d570*/  @P6 STG.E.U8 desc[UR12][R6.64], R77 ;  /* 0x0000004d06006986 */ /* 0x0007e2000c10110c */
[----:B------:R-:W-:Y:S01]  /*d580*/  ULDC UR5, c[0x0][0x22c] ;  /* 0x00008b0000057ab9 */ /* 0x000fe20000000800 */
[----:B--2---:R-:W-:Y:S01]  /*d590*/  IADD3 R70, P6, R28, R2, RZ ;  /* 0x000000021c467210 */ /* 0x004fe20007fde0ff */
[----:B------:R-:W-:Y:S01]  /*d5a0*/  ULDC UR4, c[0x0][0x248] ;  /* 0x0000920000047ab9 */ /* 0x000fe20000000800 */
[----:B------:R-:W-:-:S02]  /*d5b0*/  LEA.HI.X.SX32 R69, R69, R3, 0x1, P4 ;  /* 0x0000000345457211 */ /* 0x000fc400020f0eff */
[----:B------:R-:W-:Y:S01]  /*d5c0*/  ISETP.LT.AND P4, PT, R5, UR5, !P0 ;  /* 0x0000000505007c0c */ /* 0x000fe2000c781270 */
[----:B------:R-:W-:Y:S01]  /*d5d0*/  VIADD R5, R4, 0xe ;  /* 0x0000000e04057836 */ /* 0x000fe20000000000 */
[C---:B------:R-:W-:Y:S01]  /*d5e0*/  LEA.HI.X.SX32 R71, R28.reuse, R3, 0x1, P6 ;  /* 0x000000031c477211 */ /* 0x040fe200030f0eff */
[----:B------:R-:W-:Y:S01]  /*d5f0*/  VIADD R28, R28, UR4 ;  /* 0x000000041c1c7c36 */ /* 0x000fe20008000000 */
[----:B------:R-:W-:Y:S01]  /*d600*/  PRMT R75, R29, 0x7772, RZ ;  /* 0x000077721d4b7816 */ /* 0x000fe200000000ff */
[----:B------:R-:W-:Y:S01]  /*d610*/  ULDC UR5, c[0x0][0x22c] ;  /* 0x00008b0000057ab9 */ /* 0x000fe20000000800 */
[----:B------:R2:W-:Y:S01]  /*d620*/  @P5 STG.E.U8 desc[UR12][R68.64], R73 ;  /* 0x0000004944005986 */ /* 0x0005e2000c10110c */
[----:B------:R-:W-:Y:S01]  /*d630*/  ISETP.LT.AND P6, PT, R5, UR5, !P0 ;  /* 0x0000000505007c0c */ /* 0x000fe2000c7c1270 */
[----:B------:R-:W-:Y:S01]  /*d640*/  VIADD R5, R4, 0xf ;  /* 0x0000000f04057836 */ /* 0x000fe20000000000 */
[----:B------:R-:W-:Y:S01]  /*d650*/  ULDC UR4, c[0x0][0x248] ;  /* 0x0000920000047ab9 */ /* 0x000fe20000000800 */
[----:B------:R4:W-:Y:S01]  /*d660*/  @P2 STG.E.U8 desc[UR12][R70.64], R75 ;  /* 0x0000004b46002986 */ /* 0x0009e2000c10110c */
[----:B---3--:R-:W-:Y:S01]  /*d670*/  IADD3 R6, P2, R28, R2, RZ ;  /* 0x000000021c067210 */ /* 0x008fe20007f5e0ff */
[----:B------:R-:W-:-:S02]  /*d680*/  ULDC UR5, c[0x0][0x22c] ;  /* 0x00008b0000057ab9 */ /* 0x000fc40000000800 */
[----:B------:R-:W-:Y:S01]  /*d690*/  ISETP.LT.AND P5, PT, R5, UR5, !P0 ;  /* 0x0000000505007c0c */ /* 0x000fe2000c7a1270 */
[----:B------:R-:W-:Y:S01]  /*d6a0*/  VIADD R5, R4, 0x10 ;  /* 0x0000001004057836 */ /* 0x000fe20000000000 */
[C---:B------:R-:W-:Y:S01]  /*d6b0*/  LEA.HI.X.SX32 R7, R28.reuse, R3, 0x1, P2 ;  /* 0x000000031c077211 */ /* 0x040fe200010f0eff */
[----:B------:R-:W-:Y:S01]  /*d6c0*/  ULDC UR5, c[0x0][0x22c] ;  /* 0x00008b0000057ab9 */ /* 0x000fe20000000800 */
[----:B--2---:R-:W-:Y:S01]  /*d6d0*/  VIADD R68, R28, UR4 ;  /* 0x000000041c447c36 */ /* 0x004fe20008000000 */
[----:B------:R-:W-:Y:S01]  /*d6e0*/  PRMT R73, R29, 0x7773, RZ ;  /* 0x000077731d497816 */ /* 0x000fe200000000ff */
[----:B------:R-:W-:-:S03]  /*d6f0*/  ULDC UR4, c[0x0][0x22c] ;  /* 0x00008b0000047ab9 */ /* 0x000fc60000000800 */
[C---:B------:R-:W-:Y:S01]  /*d700*/  IADD3 R28, P2, R68.reuse, R2, RZ ;  /* 0x00000002441c7210 */ /* 0x040fe20007f5e0ff */
[----:B------:R2:W-:Y:S01]  /*d710*/  @P3 STG.E.U8 desc[UR12][R6.64], R73 ;  /* 0x0000004906003986 */ /* 0x0005e2000c10110c */
[----:B------:R-:W-:Y:S01]  /*d720*/  ISETP.LT.AND P3, PT, R5, UR4, !P0 ;  /* 0x0000000405007c0c */ /* 0x000fe2000c761270 */
[----:B------:R-:W-:Y:S01]  /*d730*/  ULDC UR4, c[0x0][0x248] ;  /* 0x0000920000047ab9 */ /* 0x000fe20000000800 */
[C---:B------:R-:W-:Y:S01]  /*d740*/  LEA.HI.X.SX32 R29, R68.reuse, R3, 0x1, P2 ;  /* 0x00000003441d7211 */ /* 0x040fe200010f0eff */
[----:B----4-:R-:W-:Y:S01]  /*d750*/  VIADD R70, R68, UR4 ;  /* 0x0000000444467c36 */ /* 0x010fe20008000000 */
[----:B------:R-:W-:Y:S01]  /*d760*/  PRMT R71, R30, 0x7772, RZ ;  /* 0x000077721e477816 */ /* 0x000fe200000000ff */
[----:B------:R-:W-:Y:S01]  /*d770*/  VIADD R5, R4, 0x11 ;  /* 0x0000001104057836 */ /* 0x000fe20000000000 */
[----:B------:R-:W-:-:S03]  /*d780*/  ULDC UR4, c[0x0][0x22c] ;  /* 0x00008b0000047ab9 */ /* 0x000fc60000000800 */
[----:B------:R3:W-:Y:S01]  /*d790*/  @P1 STG.E.U8 desc[UR12][R28.64], R71 ;  /* 0x000000471c001986 */ /* 0x0007e2000c10110c */
[C---:B------:R-:W-:Y:S02]  /*d7a0*/  IADD3 R68, P1, R70.reuse, R2, RZ ;  /* 0x0000000246447210 */ /* 0x040fe40007f3e0ff */
[----:B------:R-:W-:Y:S01]  /*d7b0*/  ISETP.LT.AND P2, PT, R5, UR4, !P0 ;  /* 0x0000000405007c0c */ /* 0x000fe2000c741270 */
[----:B------:R-:W-:Y:S01]  /*d7c0*/  ULDC UR4, c[0x0][0x248] ;  /* 0x0000920000047ab9 */ /* 0x000fe20000000800 */
[C---:B------:R-:W-:Y:S01]  /*d7d0*/  LEA.HI.X.SX32 R69, R70.reuse, R3, 0x1, P1 ;  /* 0x0000000346457211 */ /* 0x040fe200008f0eff */
[----:B------:R-:W-:Y:S01]  /*d7e0*/  VIADD R70, R70, UR4 ;  /* 0x0000000446467c36 */ /* 0x000fe20008000000 */
[----:B------:R-:W-:Y:S01]  /*d7f0*/  PRMT R75, R30, 0x7773, RZ ;  /* 0x000077731e4b7816 */ /* 0x000fe200000000ff */
[----:B------:R-:W-:Y:S01]  /*d800*/  ULDC UR4, c[0x0][0x248] ;  /* 0x0000920000047ab9 */ /* 0x000fe20000000800 */
[----:B------:R-:W-:-:S03]  /*d810*/  VIADD R5, R4, 0x12 ;  /* 0x0000001204057836 */ /* 0x000fc60000000000 */
[----:B------:R4:W-:Y:S01]  /*d820*/  @P4 STG.E.U8 desc[UR12][R68.64], R75 ;  /* 0x0000004b44004986 */ /* 0x0009e2000c10110c */
[CC--:B--2---:R-:W-:Y:S01]  /*d830*/  IADD3 R6, P4, R70.reuse, R2.reuse, RZ ;  /* 0x0000000246067210 */ /* 0x0c4fe20007f9e0ff */
[C---:B---3--:R-:W-:Y:S01]  /*d840*/  VIADD R29, R70.reuse, UR4 ;  /* 0x00000004461d7c36 */ /* 0x048fe20008000000 */
[----:B------:R-:W-:Y:S01]  /*d850*/  ULDC UR4, c[0x0][0x248] ;  /* 0x0000920000047ab9 */ /* 0x000fe20000000800 */
[----:B------:R-:W-:Y:S02]  /*d860*/  PRMT R73, R31, 0x7772, RZ ;  /* 0x000077721f497816 */ /* 0x000fe400000000ff */
[-C--:B------:R-:W-:Y:S02]  /*d870*/  LEA.HI.X.SX32 R7, R70, R3.reuse, 0x1, P4 ;  /* 0x0000000346077211 */ /* 0x080fe400020f0eff */
[----:B------:R-:W-:Y:S01]  /*d880*/  ISETP.LT.AND P1, PT, R5, UR5, !P0 ;  /* 0x0000000505007c0c */ /* 0x000fe2000c721270 */
[----:B------:R-:W-:Y:S01]  /*d890*/  VIADD R5, R4, 0x13 ;  /* 0x0000001304057836 */ /* 0x000fe20000000000 */
[CC--:B------:R-:W-:Y:S01]  /*d8a0*/  IADD3 R28, P4, R29.reuse, R2.reuse, RZ ;  /* 0x000000021d1c7210 */ /* 0x0c0fe20007f9e0ff */
[C---:B----4-:R-:W-:Y:S01]  /*d8b0*/  VIADD R68, R29.reuse, UR4 ;  /* 0x000000041d447c36 */ /* 0x050fe20008000000 */
[----:B------:R2:W-:Y:S01]  /*d8c0*/  @P6 STG.E.U8 desc[UR12][R6.64], R73 ;  /* 0x0000004906006986 */ /* 0x0005e2000c10110c */
[----:B------:R-:W-:Y:S01]  /*d8d0*/  ULDC UR5, c[0x0][0x22c] ;  /* 0x00008b0000057ab9 */ /* 0x000fe20000000800 */
[----:B------:R-:W-:Y:S01]  /*d8e0*/  LEA.HI.X.SX32 R29, R29, R3, 0x1, P4 ;  /* 0x000000031d1d7211 */ /* 0x000fe200020f0eff */
[----:B------:R-:W-:Y:S01]  /*d8f0*/  ULDC UR4, c[0x0][0x248] ;  /* 0x0000920000047ab9 */ /* 0x000fe20000000800 */
[----:B------:R-:W-:-:S02]  /*d900*/  IADD3 R30, P6, R68, R2, RZ ;  /* 0x00000002441e7210 */ /* 0x000fc40007fde0ff */
        /* <DEDUP_REMOVED lines=9> */
[----:B------:R-:W-:Y:S01]  /*d9a0*/  VIADD R5, R4, 0x15 ;  /* 0x0000001504057836 */ /* 0x000fe20000000000 */
        /* <DEDUP_REMOVED lines=21> */
[----:B----4-:R-:W-:Y:S02]  /*db00*/  IADD3 R30, P1, R69, R2, RZ ;  /* 0x00000002451e7210 */ /* 0x010fe40007f3e0ff */
        /* <DEDUP_REMOVED lines=9> */
[C---:B---3--:R-:W-:Y:S01]  /*dba0*/  VIADD R29, R69.reuse, UR4 ;  /* 0x00000004451d7c36 */ /* 0x048fe20008000000 */
[----:B------:R-:W-:Y:S01]  /*dbb0*/  ULDC UR4, c[0x0][0x248] ;  /* 0x0000920000047ab9 */ /* 0x000fe20000000800 */
[----:B------:R-:W-:Y:S02]  /*dbc0*/  PRMT R73, R10, 0x7770, RZ ;  /* 0x000077700a497816 */ /* 0x000fe400000000ff */
[-C--:B------:R-:W-:Y:S01]  /*dbd0*/  LEA.HI.X.SX32 R7, R69, R3.reuse, 0x1, P4 ;  /* 0x0000000345077211 */ /* 0x080fe200020f0eff */
        /* <DEDUP_REMOVED lines=11> */
[----:B------:R-:W-:Y:S01]  /*dc90*/  PRMT R69, R10, 0x7771, RZ ;  /* 0x000077710a457816 */ /* 0x000fe200000000ff */
[----:B------:R-:W-:Y:S01]  /*dca0*/  ULDC UR5, c[0x0][0x22c] ;  /* 0x00008b0000057ab9 */ /* 0x000fe20000000800 */
[C---:B------:R-:W-:Y:S01]  /*dcb0*/  LEA.HI.X.SX32 R31, R68.reuse, R3, 0x1, P6 ;  /* 0x00000003441f7211 */ /* 0x040fe200030f0eff */
[----:B------:R-:W-:Y:S01]  /*dcc0*/  VIADD R68, R68, UR4 ;  /* 0x0000000444447c36 */ /* 0x000fe20008000000 */
[----:B------:R-:W-:Y:S01]  /*dcd0*/  PRMT R71, R11, 0x7770, RZ ;  /* 0x000077700b477816 */ /* 0x000fe200000000ff */
[----:B------:R2:W-:Y:S01]  /*dce0*/  @P5 STG.E.U8 desc[UR12][R28.64], R69 ;  /* 0x000000451c005986 */ /* 0x0005e2000c10110c */
[----:B------:R-:W-:Y:S01]  /*dcf0*/  ISETP.LT.AND P6, PT, R5, UR5, !P0 ;  /* 0x0000000505007c0c */ /* 0x000fe2000c7c1270 */
[----:B------:R-:W-:Y:S01]  /*dd00*/  VIADD R5, R4, 0x1b ;  /* 0x0000001b04057836 */ /* 0x000fe20000000000 */
[----:B------:R-:W-:Y:S01]  /*dd10*/  ULDC UR4, c[0x0][0x248] ;  /* 0x0000920000047ab9 */ /* 0x000fe20000000800 */
[----:B------:R4:W-:Y:S01]  /*dd20*/  @P2 STG.E.U8 desc[UR12][R30.64], R71 ;  /* 0x000000471e002986 */ /* 0x0009e2000c10110c */
[----:B---3--:R-:W-:Y:S01]  /*dd30*/  IADD3 R6, P2, R68, R2, RZ ;  /* 0x0000000244067210 */ /* 0x008fe20007f5e0ff */
[----:B------:R-:W-:Y:S01]  /*dd40*/  ULDC UR5, c[0x0][0x22c] ;  /* 0x00008b0000057ab9 */ /* 0x000fe20000000800 */
[----:B------:R-:W-:-:S02]  /*dd50*/  PRMT R73, R11, 0x7771, RZ ;  /* 0x000077710b497816 */ /* 0x000fc400000000ff */
[----:B------:R-:W-:Y:S01]  /*dd60*/  ISETP.LT.AND P5, PT, R5, UR5, !P0 ;  /* 0x0000000505007c0c */ /* 0x000fe2000c7a1270 */
[----:B------:R-:W-:Y:S01]  /*dd70*/  VIADD R5, R4, 0x1c ;  /* 0x0000001c04057836 */ /* 0x000fe20000000000 */
[CC--:B------:R-:W-:Y:S01]  /*dd80*/  LEA.HI.X.SX32 R7, R68.reuse, R3.reuse, 0x1, P2 ;  /* 0x0000000344077211 */ /* 0x0c0fe200010f0eff */
[----:B--2---:R-:W-:Y:S01]  /*dd90*/  VIADD R69, R68, UR4 ;  /* 0x0000000444457c36 */ /* 0x004fe20008000000 */
[----:B------:R-:W-:Y:S01]  /*dda0*/  ULDC UR4, c[0x0][0x22c] ;  /* 0x00008b0000047ab9 */ /* 0x000fe20000000800 */
[C---:B------:R-:W-:Y:S01]  /*ddb0*/  PRMT R75, R8.reuse, 0x7773, RZ ;  /* 0x00007773084b7816 */ /* 0x040fe200000000ff */
[----:B------:R-:W-:Y:S01]  /*ddc0*/  ULDC UR5, c[0x0][0x22c] ;  /* 0x00008b0000057ab9 */ /* 0x000fe20000000800 */
[----:B------:R2:W-:Y:S01]  /*ddd0*/  @P3 STG.E.U8 desc[UR12][R6.64], R73 ;  /* 0x0000004906003986 */ /* 0x0005e2000c10110c */
[----:B------:R-:W-:Y:S02]  /*dde0*/  IADD3 R28, P2, R69, R2, RZ ;  /* 0x00000002451c7210 */ /* 0x000fe40007f5e0ff */
[----:B------:R-:W-:Y:S01]  /*ddf0*/  ISETP.LT.AND P3, PT, R5, UR4, !P0 ;  /* 0x0000000405007c0c */ /* 0x000fe2000c761270 */
[----:B------:R-:W-:Y:S01]  /*de00*/  ULDC UR4, c[0x0][0x248] ;  /* 0x0000920000047ab9 */ /* 0x000fe20000000800 */
[C---:B------:R-:W-:Y:S01]  /*de10*/  LEA.HI.X.SX32 R29, R69.reuse, R3, 0x1, P2 ;  /* 0x00000003451d7211 */ /* 0x040fe200010f0eff */
[----:B------:R-:W-:Y:S01]  /*de20*/  VIADD R69, R69, UR4 ;  /* 0x0000000445457c36 */ /* 0x000fe20008000000 */
[----:B----4-:R-:W-:Y:S01]  /*de30*/  PRMT R71, R8, 0x7772, RZ ;  /* 0x0000777208477816 */ /* 0x010fe200000000ff */
[----:B------:R-:W-:Y:S01]  /*de40*/  VIADD R5, R4, 0x1d ;  /* 0x0000001d04057836 */ /* 0x000fe20000000000 */
[----:B------:R-:W-:-:S03]  /*de50*/  ULDC UR4, c[0x0][0x22c] ;  /* 0x00008b0000047ab9 */ /* 0x000fc60000000800 */
[----:B------:R3:W-:Y:S01]  /*de60*/  @P1 STG.E.U8 desc[UR12][R28.64], R71 ;  /* 0x000000471c001986 */ /* 0x0007e2000c10110c */
[-C--:B------:R-:W-:Y:S02]  /*de70*/  IADD3 R30, P1, R69, R2.reuse, RZ ;  /* 0x00000002451e7210 */ /* 0x080fe40007f3e0ff */
[----:B------:R-:W-:Y:S01]  /*de80*/  ISETP.LT.AND P2, PT, R5, UR4, !P0 ;  /* 0x0000000405007c0c */ /* 0x000fe2000c741270 */
[----:B------:R-:W-:Y:S01]  /*de90*/  ULDC UR4, c[0x0][0x248] ;  /* 0x0000920000047ab9 */ /* 0x000fe20000000800 */
[C---:B------:R-:W-:Y:S01]  /*dea0*/  LEA.HI.X.SX32 R31, R69.reuse, R3, 0x1, P1 ;  /* 0x00000003451f7211 */ /* 0x040fe200008f0eff */
[----:B------:R-:W-:Y:S01]  /*deb0*/  VIADD R69, R69, UR4 ;  /* 0x0000000445457c36 */ /* 0x000fe20008000000 */
[----:B------:R-:W-:Y:S01]  /*dec0*/  ULDC UR4, c[0x0][0x248] ;  /* 0x0000920000047ab9 */ /* 0x000fe20000000800 */
[----:B------:R-:W-:Y:S02]  /*ded0*/  VIADD R5, R4, 0x1e ;  /* 0x0000001e04057836 */ /* 0x000fe40000000000 */
[----:B------:R4:W-:Y:S01]  /*dee0*/  @P4 STG.E.U8 desc[UR12][R30.64], R75 ;  /* 0x0000004b1e004986 */ /* 0x0009e2000c10110c */
[C---:B--2---:R-:W-:Y:S01]  /*def0*/  IADD3 R6, P4, R69.reuse, R2, RZ ;  /* 0x0000000245067210 */ /* 0x044fe20007f9e0ff */
[----:B---3--:R-:W-:Y:S01]  /*df00*/  VIADD R28, R69, UR4 ;  /* 0x00000004451c7c36 */ /* 0x008fe20008000000 */
[----:B------:R-:W-:Y:S01]  /*df10*/  ULDC UR4, c[0x0][0x248] ;  /* 0x0000920000047ab9 */ /* 0x000fe20000000800 */
[----:B------:R-:W-:-:S02]  /*df20*/  PRMT R73, R9, 0x7772, RZ ;  /* 0x0000777209497816 */ /* 0x000fc400000000ff */
[-C--:B------:R-:W-:Y:S02]  /*df30*/  LEA.HI.X.SX32 R7, R69, R3.reuse, 0x1, P4 ;  /* 0x0000000345077211 */ /* 0x080fe400020f0eff */
[CC--:B------:R-:W-:Y:S02]  /*df40*/  IADD3 R8, P4, R28.reuse, R2.reuse, RZ ;  /* 0x000000021c087210 */ /* 0x0c0fe40007f9e0ff */
[----:B------:R-:W-:Y:S01]  /*df50*/  ISETP.LT.AND P1, PT, R5, UR5, !P0 ;  /* 0x0000000505007c0c */ /* 0x000fe2000c721270 */
[----:B----4-:R-:W-:Y:S01]  /*df60*/  VIADD R30, R28, UR4 ;  /* 0x000000041c1e7c36 */ /* 0x010fe20008000000 */
[----:B------:R-:W-:Y:S01]  /*df70*/  PRMT R71, R9, 0x7773, RZ ;  /* 0x0000777309477816 */ /* 0x000fe200000000ff */
[----:B------:R-:W-:Y:S01]  /*df80*/  VIADD R5, R4, 0x1f ;  /* 0x0000001f04057836 */ /* 0x000fe20000000000 */
[-C--:B------:R-:W-:Y:S01]  /*df90*/  LEA.HI.X.SX32 R9, R28, R3.reuse, 0x1, P4 ;  /* 0x000000031c097211 */ /* 0x080fe200020f0eff */
[----:B------:R2:W-:Y:S01]  /*dfa0*/  @P6 STG.E.U8 desc[UR12][R6.64], R73 ;  /* 0x0000004906006986 */ /* 0x0005e2000c10110c */
[----:B------:R-:W-:Y:S01]  /*dfb0*/  ULDC UR5, c[0x0][0x22c] ;  /* 0x00008b0000057ab9 */ /* 0x000fe20000000800 */
[-C--:B------:R-:W-:Y:S01]  /*dfc0*/  IADD3 R28, P6, R30, R2.reuse, RZ ;  /* 0x000000021e1c7210 */ /* 0x080fe20007fde0ff */
[----:B------:R-:W-:Y:S01]  /*dfd0*/  ULDC UR4, c[0x0][0x248] ;  /* 0x0000920000047ab9 */ /* 0x000fe20000000800 */
[----:B------:R-:W-:Y:S01]  /*dfe0*/  ISETP.LT.AND P4, PT, R5, UR5, !P0 ;  /* 0x0000000505007c0c */ /* 0x000fe2000c781270 */
[----:B------:R-:W-:Y:S01]  /*dff0*/  VIADD R5, R4, 0x20 ;  /* 0x0000002004057836 */ /* 0x000fe20000000000 */
[CC--:B------:R-:W-:Y:S01]  /*e000*/  LEA.HI.X.SX32 R29, R30.reuse, R3.reuse, 0x1, P6 ;  /* 0x000000031e1d7211 */ /* 0x0c0fe200030f0eff */
        /* <DEDUP_REMOVED lines=27> */
[----:B------:R-:W-:Y:S02]  /*e1c0*/  IADD3 R10, P1, R31, R2, RZ ;  /* 0x000000021f0a7210 */ /* 0x000fe40007f3e0ff */
[----:B------:R-:W-:Y:S01]  /*e1d0*/  ISETP.LT.AND P3, PT, R5, UR4, !P0 ;  /* 0x0000000405007c0c */ /* 0x000fe2000c761270 */
[----:B------:R-:W-:Y:S01]  /*e1e0*/  ULDC UR4, c[0x0][0x248] ;  /* 0x0000920000047ab9 */ /* 0x000fe20000000800 */
[----:B------:R-:W-:Y:S02]  /*e1f0*/  PRMT R29, R11, 0x7773, RZ ;  /* 0x000077730b1d7816 */ /* 0x000fe400000000ff */
[C---:B------:R-:W-:Y:S01]  /*e200*/  LEA.HI.X.SX32 R11, R31.reuse, R3, 0x1, P1 ;  /* 0x000000031f0b7211 */ /* 0x040fe200008f0eff */
[----:B------:R-:W-:Y:S01]  /*e210*/  VIADD R31, R31, UR4 ;  /* 0x000000041f1f7c36 */ /* 0x000fe20008000000 */
[----:B------:R-:W-:Y:S01]  /*e220*/  ULDC UR4, c[0x0][0x248] ;  /* 0x0000920000047ab9 */ /* 0x000fe20000000800 */
[----:B------:R-:W-:-:S02]  /*e230*/  VIADD R5, R4, 0x24 ;  /* 0x0000002404057836 */ /* 0x000fc40000000000 */
[----:B------:R4:W-:Y:S01]  /*e240*/  @P4 STG.E.U8 desc[UR12][R10.64], R29 ;  /* 0x0000001d0a004986 */ /* 0x0009e2000c10110c */
[CC--:B--2---:R-:W-:Y:S01]  /*e250*/  IADD3 R6, P4, R31.reuse, R2.reuse, RZ ;  /* 0x000000021f067210 */ /* 0x0c4fe20007f9e0ff */
        /* <DEDUP_REMOVED lines=10> */
[----:B----4-:R-:W-:Y:S01]  /*e300*/  IADD3 R10, P6, R28, R2, RZ ;  /* 0x000000021c0a7210 */ /* 0x010fe20007fde0ff */
[----:B------:R-:W-:Y:S01]  /*e310*/  ULDC UR4, c[0x0][0x248] ;  /* 0x0000920000047ab9 */ /* 0x000fe20000000800 */
[----:B------:R-:W-:-:S02]  /*e320*/  LEA.HI.X.SX32 R9, R9, R3, 0x1, P4 ;  /* 0x0000000309097211 */ /* 0x000fc400020f0eff */
        /* <DEDUP_REMOVED lines=74> */
[----:B------:R-:W-:Y:S02]  /*e7d0*/  ULDC UR5, c[0x0][0x22c] ;  /* 0x00008b0000057ab9 */ /* 0x000fe40000000800 */
        /* <DEDUP_REMOVED lines=53> */
[----:B------:R-:W-:Y:S01]  /*eb30*/  PRMT R31, R16, 0x7770, RZ ;  /* 0x00007770101f7816 */ /* 0x000fe200000000ff */
[----:B------:R-:W-:Y:S01]  /*eb40*/  ULDC UR5, c[0x0][0x22c] ;  /* 0x00008b0000057ab9 */ /* 0x000fe20000000800 */
[----:B------:R2:W-:Y:S01]  /*eb50*/  @P3 STG.E.U8 desc[UR12][R6.64], R15 ;  /* 0x0000000f06003986 */ /* 0x0005e2000c10110c */
[----:B------:R-:W-:Y:S02]  /*eb60*/  IADD3 R8, P2, R13, R2, RZ ;  /* 0x000000020d087210 */ /* 0x000fe40007f5e0ff */
[----:B------:R-:W-:Y:S01]  /*eb70*/  ISETP.LT.AND P3, PT, R5, UR4, !P0 ;  /* 0x0000000405007c0c */ /* 0x000fe2000c761270 */
[----:B------:R-:W-:Y:S01]  /*eb80*/  ULDC UR4, c[0x0][0x248] ;  /* 0x0000920000047ab9 */ /* 0x000fe20000000800 */
[C---:B------:R-:W-:Y:S01]  /*eb90*/  LEA.HI.X.SX32 R9, R13.reuse, R3, 0x1, P2 ;  /* 0x000000030d097211 */ /* 0x040fe200010f0eff */
[----:B------:R-:W-:Y:S01]  /*eba0*/  VIADD R13, R13, UR4 ;  /* 0x000000040d0d7c36 */ /* 0x000fe20008000000 */
[----:B------:R-:W-:Y:S01]  /*ebb0*/  ULDC UR4, c[0x0][0x22c] ;  /* 0x00008b0000047ab9 */ /* 0x000fe20000000800 */
[----:B------:R-:W-:-:S02]  /*ebc0*/  VIADD R5, R4, 0x35 ;  /* 0x0000003504057836 */ /* 0x000fc40000000000 */
[----:B------:R3:W-:Y:S01]  /*ebd0*/  @P1 STG.E.U8 desc[UR12][R8.64], R31 ;  /* 0x0000001f08001986 */ /* 0x0007e2000c10110c */
[----:B----4-:R-:W-:Y:S02]  /*ebe0*/  IADD3 R10, P1, R13, R2, RZ ;  /* 0x000000020d0a7210 */ /* 0x010fe40007f3e0ff */
        /* <DEDUP_REMOVED lines=34> */
[----:B--2---:R-:W-:Y:S01]  /*ee10*/  IADD3 R6, P3, R12, R2, RZ ;  /* 0x000000020c067210 */ /* 0x004fe20007f7e0ff */
[----:B------:R-:W-:Y:S01]  /*ee20*/  ULDC UR5, c[0x0][0x22c] ;  /* 0x00008b0000057ab9 */ /* 0x000fe20000000800 */
[----:B------:R-:W-:-:S02]  /*ee30*/  PRMT R15, R18, 0x7771, RZ ;  /* 0x00007771120f7816 */ /* 0x000fc400000000ff */
[----:B------:R-:W-:Y:S01]  /*ee40*/  ISETP.LT.AND P5, PT, R5, UR5, !P0 ;  /* 0x0000000505007c0c */ /* 0x000fe2000c7a1270 */
[----:B------:R-:W-:Y:S01]  /*ee50*/  VIADD R5, R4, 0x3a ;  /* 0x0000003a04057836 */ /* 0x000fe20000000000 */
[CC--:B------:R-:W-:Y:S01]  /*ee60*/  LEA.HI.X.SX32 R7, R12.reuse, R3.reuse, 0x1, P3 ;  /* 0x000000030c077211 */ /* 0x0c0fe200018f0eff */
[----:B---3--:R-:W-:Y:S01]  /*ee70*/  VIADD R13, R12, UR4 ;  /* 0x000000040c0d7c36 */ /* 0x008fe20008000000 */
        /* <DEDUP_REMOVED lines=77> */
[C---:B------:R-:W-:Y:S01]  /*f350*/  PRMT R15, R19.reuse, 0x7773, RZ ;  /* 0x00007773130f7816 */ /* 0x040fe200000000ff */
[----:B------:R-:W-:Y:S01]  /*f360*/  ULDC UR4, c[0x0][0x248] ;  /* 0x0000920000047ab9 */ /* 0x000fe20000000800 */
[----:B------:R-:W-:Y:S01]  /*f370*/  PRMT R19, R19, 0x7772, RZ ;  /* 0x0000777213137816 */ /* 0x000fe200000000ff */
[----:B------:R-:W-:Y:S01]  /*f380*/  VIADD R12, R9, UR4 ;  /* 0x00000004090c7c36 */ /* 0x000fe20008000000 */
[----:B------:R-:W-:Y:S01]  /*f390*/  LEA.HI.X.SX32 R7, R13, R3, 0x1, P4 ;  /* 0x000000030d077211 */ /* 0x000fe200020f0eff */
[----:B------:R-:W-:Y:S01]  /*f3a0*/  ULDC UR4, c[0x0][0x248] ;  /* 0x0000920000047ab9 */ /* 0x000fe20000000800 */
[----:B------:R-:W-:Y:S01]  /*f3b0*/  ISETP.LT.AND P1, PT, R5, UR5, !P0 ;  /* 0x0000000505007c0c */ /* 0x000fe2000c721270 */
[----:B------:R-:W-:Y:S01]  /*f3c0*/  VIADD R5, R4, 0x43 ;  /* 0x0000004304057836 */ /* 0x000fe20000000000 */
[-C--:B------:R-:W-:Y:S01]  /*f3d0*/  IADD3 R8, P4, R9, R2.reuse, RZ ;  /* 0x0000000209087210 */ /* 0x080fe20007f9e0ff */
[----:B------:R3:W-:Y:S01]  /*f3e0*/  @P6 STG.E.U8 desc[UR12][R6.64], R19 ;  /* 0x0000001306006986 */ /* 0x0007e2000c10110c */
[----:B------:R-:W-:Y:S01]  /*f3f0*/  ULDC UR5, c[0x0][0x22c] ;  /* 0x00008b0000057ab9 */ /* 0x000fe20000000800 */
[----:B--2---:R-:W-:-:S02]  /*f400*/  IADD3 R10, P6, R12, R2, RZ ;  /* 0x000000020c0a7210 */ /* 0x004fc40007fde0ff */
[-C--:B------:R-:W-:Y:S02]  /*f410*/  LEA.HI.X.SX32 R9, R9, R3.reuse, 0x1, P4 ;  /* 0x0000000309097211 */ /* 0x080fe400020f0eff */
        /* <DEDUP_REMOVED lines=11> */
[CC--:B---3--:R-:W-:Y:S01]  /*f4d0*/  IADD3 R6, P3, R12.reuse, R2.reuse, RZ ;  /* 0x000000020c067210 */ /* 0x0c8fe20007f7e0ff */
[----:B------:R-:W-:Y:S01]  /*f4e0*/  ULDC UR5, c[0x0][0x22c] ;  /* 0x00008b0000057ab9 */ /* 0x000fe20000000800 */
[----:B------:R-:W-:Y:S01]  /*f4f0*/  VIADD R13, R12, UR4 ;  /* 0x000000040c0d7c36 */ /* 0x000fe20008000000 */
[----:B------:R-:W-:Y:S01]  /*f500*/  ISETP.LT.AND P5, PT, R5, UR5, !P0 ;  /* 0x0000000505007c0c */ /* 0x000fe2000c7a1270 */
[----:B------:R-:W-:Y:S01]  /*f510*/  VIADD R5, R4, 0x46 ;  /* 0x0000004604057836 */ /* 0x000fe20000000000 */
[----:B------:R-:W-:Y:S01]  /*f520*/  LEA.HI.X.SX32 R7, R12, R3, 0x1, P3 ;  /* 0x000000030c077211 */ /* 0x000fe200018f0eff */
[----:B------:R-:W-:Y:S01]  /*f530*/  ULDC UR4, c[0x0][0x22c] ;  /* 0x00008b0000047ab9 */ /* 0x000fe20000000800 */
[----:B------:R-:W-:Y:S01]  /*f540*/  PRMT R17, R20, 0x7771, RZ ;  /* 0x0000777114117816 */ /* 0x000fe200000000ff */
[----:B------:R-:W-:Y:S01]  /*f550*/  ULDC UR5, c[0x0][0x22c] ;  /* 0x00008b0000057ab9 */ /* 0x000fe20000000800 */
[----:B--2---:R-:W-:-:S03]  /*f560*/  IADD3 R8, P3, R13, R2, RZ ;  /* 0x000000020d087210 */ /* 0x004fc60007f7e0ff */
        /* <DEDUP_REMOVED lines=74> */
[----:B------:R-:W-:Y:S02]  /*fa10*/  ULDC UR4, c[0x0][0x248] ;  /* 0x0000920000047ab9 */ /* 0x000fe40000000800 */
[----:B------:R-:W-:Y:S01]  /*fa20*/  LEA.HI.X.SX32 R7, R13, R3, 0x1, P4 ;  /* 0x000000030d077211 */ /* 0x000fe200020f0eff */
[----:B------:R-:W-:Y:S01]  /*fa30*/  VIADD R12, R9, UR4 ;  /* 0x00000004090c7c36 */ /* 0x000fe20008000000 */
[----:B------:R-:W-:Y:S01]  /*fa40*/  PRMT R13, R21, 0x7772, RZ ;  /* 0x00007772150d7816 */ /* 0x000fe200000000ff */
        /* <DEDUP_REMOVED lines=214> */
[-C--:B------:R-:W-:Y:S01]  /*107b0*/  LEA.HI.X.SX32 R7, R13, R3.reuse, 0x1, P4 ;  /* 0x000000030d077211 */ /* 0x080fe200020f0eff */
[----:B------:R-:W-:Y:S01]  /*107c0*/  VIADD R12, R9, UR4 ;  /* 0x00000004090c7c36 */ /* 0x000fe20008000000 */
[----:B------:R-:W-:Y:S01]  /*107d0*/  ISETP.LT.AND P1, PT, R5, UR5, !P0 ;  /* 0x0000000505007c0c */ /* 0x000fe2000c721270 */
[----:B------:R-:W-:Y:S01]  /*107e0*/  VIADD R5, R4, 0x67 ;  /* 0x0000006704057836 */ /* 0x000fe20000000000 */
[CC--:B------:R-:W-:Y:S01]  /*107f0*/  IADD3 R8, P4, R9.reuse, R2.reuse, RZ ;  /* 0x0000000209087210 */ /* 0x0c0fe20007f9e0ff */
[----:B------:R2:W-:Y:S01]  /*10800*/  @P6 STG.E.U8 desc[UR12][R6.64], R15 ;  /* 0x0000000f06006986 */ /* 0x0005e2000c10110c */
[----:B------:R-:W-:Y:S01]  /*10810*/  ULDC UR5, c[0x0][0x22c] ;  /* 0x00008b0000057ab9 */ /* 0x000fe20000000800 */
[-C--:B----4-:R-:W-:Y:S01]  /*10820*/  IADD3 R10, P6, R12, R2.reuse, RZ ;  /* 0x000000020c0a7210 */ /* 0x090fe20007fde0ff */
[----:B------:R-:W-:Y:S01]  /*10830*/  ULDC UR4, c[0x0][0x248] ;  /* 0x0000920000047ab9 */ /* 0x000fe20000000800 */
[-C--:B------:R-:W-:Y:S02]  /*10840*/  LEA.HI.X.SX32 R9, R9, R3.reuse, 0x1, P4 ;  /* 0x0000000309097211 */ /* 0x080fe400020f0eff */
        /* <DEDUP_REMOVED lines=89> */
[CC--:B------:R-:W-:Y:S01]  /*10de0*/  LEA.HI.X.SX32 R11, R13.reuse, R3.reuse, 0x1, P1 ;  /* 0x000000030d0b7211 */ /* 0x0c0fe200008f0eff */
[----:B------:R-:W-:Y:S01]  /*10df0*/  VIADD R13, R13, UR4 ;  /* 0x000000040d0d7c36 */ /* 0x000fe20008000000 */
[----:B------:R-:W-:Y:S01]  /*10e00*/  ULDC UR4, c[0x0][0x248] ;  /* 0x0000920000047ab9 */ /* 0x000fe20000000800 */
[C---:B------:R-:W-:Y:S02]  /*10e10*/  VIADD R5, R4.reuse, 0x72 ;  /* 0x0000007204057836 */ /* 0x040fe40000000000 */
[----:B------:R4:W-:Y:S01]  /*10e20*/  @P4 STG.E.U8 desc[UR12][R10.64], R17 ;  /* 0x000000110a004986 */ /* 0x0009e2000c10110c */
[CC--:B--2---:R-:W-:Y:S01]  /*10e30*/  IADD3 R6, P4, R13.reuse, R2.reuse, RZ ;  /* 0x000000020d067210 */ /* 0x0c4fe20007f9e0ff */
        /* <DEDUP_REMOVED lines=12> */
[----:B----4-:R-:W-:-:S02]  /*10f00*/  IADD3 R10, P6, R12, R2, RZ ;  /* 0x000000020c0a7210 */ /* 0x010fc40007fde0ff */
        /* <DEDUP_REMOVED lines=21> */
[----:B---3--:R-:W-:-:S03]  /*11060*/  IADD3 R8, P3, R13, R2, RZ ;  /* 0x000000020d087210 */ /* 0x008fc60007f7e0ff */
        /* <DEDUP_REMOVED lines=268> */
[C---:B0-----:R-:W-:Y:S01]  /*12130*/  PRMT R17, R48.reuse, 0x7771, RZ ;  /* 0x0000777130117816 */ /* 0x041fe200000000ff */
        /* <DEDUP_REMOVED lines=19> */
[C---:B0-----:R-:W-:Y:S01]  /*12270*/  IADD3 R6, P4, R13.reuse, R2, RZ ;  /* 0x000000020d067210 */ /* 0x041fe20007f9e0ff */
[----:B--2---:R-:W-:Y:S01]  /*12280*/  VIADD R9, R13, UR4 ;  /* 0x000000040d097c36 */ /* 0x004fe20008000000 */
        /* <DEDUP_REMOVED lines=9> */
[-C--:B---3--:R-:W-:Y:S01]  /*12320*/  IADD3 R10, P6, R12, R2.reuse, RZ ;  /* 0x000000020c0a7210 */ /* 0x088fe20007fde0ff */
        /* <DEDUP_REMOVED lines=14> */
[----:B0-----:R-:W-:Y:S01]  /*12410*/  IADD3 R6, P3, R12, R2, RZ ;  /* 0x000000020c067210 */ /* 0x001fe20007f7e0ff */
        /* <DEDUP_REMOVED lines=14> */
[----:B---3--:R-:W-:Y:S01]  /*12500*/  PRMT R17, R51, 0x7770, RZ ;  /* 0x0000777033117816 */ /* 0x008fe200000000ff */
        /* <DEDUP_REMOVED lines=8> */
[----:B0-----:R-:W-:Y:S01]  /*12590*/  PRMT R15, R51, 0x7771, RZ ;  /* 0x00007771330f7816 */ /* 0x001fe200000000ff */
[----:B------:R-:W-:Y:S01]  /*125a0*/  ULDC UR4, c[0x0][0x248] ;  /* 0x0000920000047ab9 */ /* 0x000fe20000000800 */
[----:B------:R-:W-:-:S03]  /*125b0*/  VIADD R5, R4, 0x9c ;  /* 0x0000009c04057836 */ /* 0x000fc60000000000 */
[----:B------:R0:W-:Y:S01]  /*125c0*/  @P4 STG.E.U8 desc[UR12][R10.64], R15 ;  /* 0x0000000f0a004986 */ /* 0x0001e2000c10110c */
[CC--:B------:R-:W-:Y:S01]  /*125d0*/  IADD3 R6, P4, R13.reuse, R2.reuse, RZ ;  /* 0x000000020d067210 */ /* 0x0c0fe20007f9e0ff */
[C---:B--2---:R-:W-:Y:S01]  /*125e0*/  VIADD R9, R13.reuse, UR4 ;  /* 0x000000040d097c36 */ /* 0x044fe20008000000 */
        /* <DEDUP_REMOVED lines=9> */
[----:B0-----:R-:W-:Y:S01]  /*12680*/  IADD3 R10, P6, R12, R2, RZ ;  /* 0x000000020c0a7210 */ /* 0x001fe20007fde0ff */
        /* <DEDUP_REMOVED lines=20> */
[----:B0-----:R-:W-:Y:S01]  /*127d0*/  VIADD R13, R12, UR4 ;  /* 0x000000040c0d7c36 */ /* 0x001fe20008000000 */
        /* <DEDUP_REMOVED lines=21> */
[CC--:B0-----:R-:W-:Y:S01]  /*12930*/  IADD3 R6, P4, R13.reuse, R2.reuse, RZ ;  /* 0x000000020d067210 */ /* 0x0c1fe20007f9e0ff */
[----:B--2---:R-:W-:Y:S01]  /*12940*/  VIADD R9, R13, UR4 ;  /* 0x000000040d097c36 */ /* 0x004fe20008000000 */
        /* <DEDUP_REMOVED lines=11> */
[----:B---3--:R-:W-:-:S02]  /*12a00*/  IADD3 R10, P6, R12, R2, RZ ;  /* 0x000000020c0a7210 */ /* 0x008fc40007fde0ff */
        /* <DEDUP_REMOVED lines=12> */
[CC--:B0-----:R-:W-:Y:S01]  /*12ad0*/  IADD3 R6, P3, R12.reuse, R2.reuse, RZ ;  /* 0x000000020c067210 */ /* 0x0c1fe20007f7e0ff */
        /* <DEDUP_REMOVED lines=18> */
[----:B---3--:R-:W-:Y:S02]  /*12c00*/  IADD3 R10, P1, R13, R2, RZ ;  /* 0x000000020d0a7210 */ /* 0x008fe40007f3e0ff */
        /* <DEDUP_REMOVED lines=74> */
[----:B0-----:R-:W-:-:S02]  /*130b0*/  IADD3 R10, P6, R12, R2, RZ ;  /* 0x000000020c0a7210 */ /* 0x001fc40007fde0ff */
        /* <DEDUP_REMOVED lines=22> */
[----:B0-----:R-:W-:-:S03]  /*13220*/  IADD3 R8, P3, R13, R2, RZ ;  /* 0x000000020d087210 */ /* 0x001fc60007f7e0ff */
[----:B------:R0:W-:Y:S01]  /*13230*/  @P2 STG.E.U8 desc[UR12][R6.64], R17 ;  /* 0x0000001106002986 */ /* 0x0001e2000c10110c */
        /* <DEDUP_REMOVED lines=17> */
[CC--:B0-----:R-:W-:Y:S01]  /*13350*/  IADD3 R6, P4, R13.reuse, R2.reuse, RZ ;  /* 0x000000020d067210 */ /* 0x0c1fe20007f9e0ff */
        /* <DEDUP_REMOVED lines=10> */
[----:B---3--:R-:W-:Y:S01]  /*13400*/  IADD3 R10, P6, R12, R2, RZ ;  /* 0x000000020c0a7210 */ /* 0x008fe20007fde0ff */
        /* <DEDUP_REMOVED lines=43> */
[----:B--2---:R-:W-:Y:S01]  /*136c0*/  VIADD R9, R13, UR4 ;  /* 0x000000040d097c36 */ /* 0x004fe20008000000 */
        /* <DEDUP_REMOVED lines=379> */
[----:B-1----:R-:W-:Y:S02]  /*14e80*/  PRMT R17, R64, 0x7770, RZ ;  /* 0x0000777040117816 */ /* 0x002fe400000000ff */
        /* <DEDUP_REMOVED lines=28> */
[----:B-1----:R-:W-:Y:S01]  /*15050*/  VIADD R13, R12, UR4 ;  /* 0x000000040c0d7c36 */ /* 0x002fe20008000000 */
        /* <DEDUP_REMOVED lines=8> */
[----:B--2---:R-:W-:Y:S01]  /*150e0*/  PRMT R15, R66, 0x7770, RZ ;  /* 0x00007770420f7816 */ /* 0x004fe200000000ff */
        /* <DEDUP_REMOVED lines=13> */
[----:B-1----:R-:W-:Y:S01]  /*151c0*/  VIADD R9, R13, UR4 ;  /* 0x000000040d097c36 */ /* 0x002fe20008000000 */
        /* <DEDUP_REMOVED lines=22> */
[----:B-1----:R-:W-:Y:S01]  /*15330*/  IADD3 R6, P5, R12, R2, RZ ;  /* 0x000000020c067210 */ /* 0x002fe20007fbe0ff */
[----:B------:R-:W-:Y:S01]  /*15340*/  ULDC UR5, c[0x0][0x22c] ;  /* 0x00008b0000057ab9 */ /* 0x000fe20000000800 */
[----:B------:R1:W-:Y:S01]  /*15350*/  @P3 STG.E.U8 desc[UR12][R10.64], R17 ;  /* 0x000000110a003986 */ /* 0x0003e2000c10110c */
[----:B------:R-:W-:Y:S01]  /*15360*/  ULDC UR4, c[0x0][0x248] ;  /* 0x0000920000047ab9 */ /* 0x000fe20000000800 */
[----:B------:R-:W-:Y:S01]  /*15370*/  ISETP.LT.AND P3, PT, R5, UR5, !P0 ;  /* 0x0000000505007c0c */ /* 0x000fe2000c761270 */
[----:B------:R-:W-:Y:S01]  /*15380*/  VIADD R5, R4, 0xee ;  /* 0x000000ee04057836 */ /* 0x000fe20000000000 */
[----:B------:R-:W-:Y:S01]  /*15390*/  LEA.HI.X.SX32 R7, R12, R3, 0x1, P5 ;  /* 0x000000030c077211 */ /* 0x000fe200028f0eff */
[----:B------:R-:W-:Y:S01]  /*153a0*/  ULDC UR5, c[0x0][0x22c] ;  /* 0x00008b0000057ab9 */ /* 0x000fe20000000800 */
[----:B------:R-:W-:Y:S01]  /*153b0*/  PRMT R15, R64, 0x7773, RZ ;  /* 0x00007773400f7816 */ /* 0x000fe200000000ff */
[----:B0-----:R-:W-:Y:S01]  /*153c0*/  VIADD R13, R12, UR4 ;  /* 0x000000040c0d7c36 */ /* 0x001fe20008000000 */
[----:B------:R-:W-:-:S03]  /*153d0*/  ULDC UR4, c[0x0][0x22c] ;  /* 0x00008b0000047ab9 */ /* 0x000fc60000000800 */
[----:B------:R0:W-:Y:S01]  /*153e0*/  @P2 STG.E.U8 desc[UR12][R6.64], R15 ;  /* 0x0000000f06002986 */ /* 0x0001e2000c10110c */
[-C--:B------:R-:W-:Y:S02]  /*153f0*/  IADD3 R8, P5, R13, R2.reuse, RZ ;  /* 0x000000020d087210 */ /* 0x080fe40007fbe0ff */
[----:B------:R-:W-:Y:S01]  /*15400*/  ISETP.LT.AND P2, PT, R5, UR4, !P0 ;  /* 0x0000000405007c0c */ /* 0x000fe2000c741270 */
[----:B------:R-:W-:Y:S01]  /*15410*/  ULDC UR4, c[0x0][0x248] ;  /* 0x0000920000047ab9 */ /* 0x000fe20000000800 */
[CC--:B------:R-:W-:Y:S01]  /*15420*/  LEA.HI.X.SX32 R9, R13.reuse, R3.reuse, 0x1, P5 ;  /* 0x000000030d097211 */ /* 0x0c0fe200028f0eff */
[----:B-1----:R-:W-:Y:S01]  /*15430*/  VIADD R10, R13, UR4 ;  /* 0x000000040d0a7c36 */ /* 0x002fe20008000000 */
[----:B------:R-:W-:Y:S01]  /*15440*/  PRMT R11, R65, 0x7772, RZ ;  /* 0x00007772410b7816 */ /* 0x000fe200000000ff */
[----:B------:R-:W-:Y:S01]  /*15450*/  VIADD R5, R4, 0xef ;  /* 0x000000ef04057836 */ /* 0x000fe20000000000 */
[----:B------:R-:W-:Y:S02]  /*15460*/  ULDC UR4, c[0x0][0x22c] ;  /* 0x00008b0000047ab9 */ /* 0x000fe40000000800 */
[C---:B------:R-:W-:Y:S01]  /*15470*/  IADD3 R12, P5, R10.reuse, R2, RZ ;  /* 0x000000020a0c7210 */ /* 0x040fe20007fbe0ff */
[----:B------:R-:W-:Y:S01]  /*15480*/  @P1 STG.E.U8 desc[UR12][R8.64], R11 ;  /* 0x0000000b08001986 */ /* 0x000fe2000c10110c */
[----:B------:R-:W-:Y:S01]  /*15490*/  ISETP.LT.AND P1, PT, R5, UR4, !P0 ;  /* 0x0000000405007c0c */ /* 0x000fe2000c721270 */
[----:B------:R-:W-:Y:S01]  /*154a0*/  ULDC UR4, c[0x0][0x248] ;  /* 0x0000920000047ab9 */ /* 0x000fe20000000800 */
[C---:B------:R-:W-:Y:S01]  /*154b0*/  LEA.HI.X.SX32 R13, R10.reuse, R3, 0x1, P5 ;  /* 0x000000030a0d7211 */ /* 0x040fe200028f0eff */
[----:B------:R-:W-:Y:S01]  /*154c0*/  VIADD R10, R10, UR4 ;  /* 0x000000040a0a7c36 */ /* 0x000fe20008000000 */
[----:B------:R-:W-:Y:S01]  /*154d0*/  PRMT R65, R65, 0x7773, RZ ;  /* 0x0000777341417816 */ /* 0x000fe200000000ff */
[----:B------:R-:W-:-:S04]  /*154e0*/  ULDC UR4, c[0x0][0x248] ;  /* 0x0000920000047ab9 */ /* 0x000fc80000000800 */
[----:B------:R1:W-:Y:S01]  /*154f0*/  @P4 STG.E.U8 desc[UR12][R12.64], R65 ;  /* 0x000000410c004986 */ /* 0x0003e2000c10110c */
[-C--:B0-----:R-:W-:Y:S01]  /*15500*/  IADD3 R6, P4, R10, R2.reuse, RZ ;  /* 0x000000020a067210 */ /* 0x081fe20007f9e0ff */
[----:B------:R-:W-:Y:S02]  /*15510*/  VIADD R5, R4, 0xf0 ;  /* 0x000000f004057836 */ /* 0x000fe40000000000 */
[C---:B------:R-:W-:Y:S01]  /*15520*/  VIADD R16, R10.reuse, UR4 ;  /* 0x000000040a107c36 */ /* 0x040fe20008000000 */
[----:B------:R-:W-:Y:S01]  /*15530*/  LEA.HI.X.SX32 R7, R10, R3, 0x1, P4 ;  /* 0x000000030a077211 */ /* 0x000fe200020f0eff */
[----:B------:R-:W-:Y:S01]  /*15540*/  ULDC UR4, c[0x0][0x22c] ;  /* 0x00008b0000047ab9 */ /* 0x000fe20000000800 */
[----:B------:R0:W2:Y:S01]  /*15550*/  LDS.128 R8, [R0] ;  /* 0x0000000000087984 */ /* 0x0000a20000000c00 */
[----:B------:R-:W-:Y:S01]  /*15560*/  ISETP.LT.AND P5, PT, R5, UR5, !P0 ;  /* 0x0000000505007c0c */ /* 0x000fe2000c7a1270 */
[----:B------:R-:W-:Y:S01]  /*15570*/  VIADD R5, R4, 0xf1 ;  /* 0x000000f104057836 */ /* 0x000fe20000000000 */
[----:B------:R-:W-:Y:S01]  /*15580*/  IADD3 R14, P4, R16, R2, RZ ;  /* 0x00000002100e7210 */ /* 0x000fe20007f9e0ff */
[----:B------:R-:W-:-:S03]  /*15590*/  ULDC UR5, c[0x0][0x22c] ;  /* 0x00008b0000057ab9 */ /* 0x000fc60000000800 */
[----:B------:R-:W-:Y:S02]  /*155a0*/  LEA.HI.X.SX32 R15, R16, R3, 0x1, P4 ;  /* 0x00000003100f7211 */ /* 0x000fe400020f0eff */
[----:B------:R-:W-:Y:S01]  /*155b0*/  ISETP.LT.AND P4, PT, R5, UR4, !P0 ;  /* 0x0000000405007c0c */ /* 0x000fe2000c781270 */
[----:B------:R-:W-:Y:S01]  /*155c0*/  ULDC UR4, c[0x0][0x248] ;  /* 0x0000920000047ab9 */ /* 0x000fe20000000800 */
[----:B------:R-:W-:Y:S01]  /*155d0*/  PRMT R17, R66, 0x7772, RZ ;  /* 0x0000777242117816 */ /* 0x000fe200000000ff */
[----:B------:R-:W-:Y:S01]  /*155e0*/  VIADD R16, R16, UR4 ;  /* 0x0000000410107c36 */ /* 0x000fe20008000000 */
[----:B------:R-:W-:Y:S01]  /*155f0*/  PRMT R19, R66, 0x7773, RZ ;  /* 0x0000777342137816 */ /* 0x000fe200000000ff */
[----:B------:R-:W-:Y:S01]  /*15600*/  VIADD R5, R4, 0xf2 ;  /* 0x000000f204057836 */ /* 0x000fe20000000000 */
[----:B------:R-:W-:Y:S01]  /*15610*/  ULDC UR4, c[0x0][0x248] ;  /* 0x0000920000047ab9 */ /* 0x000fe20000000800 */
[----:B------:R3:W-:Y:S01]  /*15620*/  @P6 STG.E.U8 desc[UR12][R6.64], R17 ;  /* 0x0000001106006986 */ /* 0x0007e2000c10110c */
[----:B-1----:R-:W-:-:S03]  /*15630*/  IADD3 R12, P6, R16, R2, RZ ;  /* 0x00000002100c7210 */ /* 0x002fc60007fde0ff */
[----:B------:R1:W-:Y:S01]  /*15640*/  @P3 STG.E.U8 desc[UR12][R14.64], R19 ;  /* 0x000000130e003986 */ /* 0x0003e2000c10110c */
[----:B------:R-:W-:Y:S01]  /*15650*/  ISETP.LT.AND P3, PT, R5, UR5, !P0 ;  /* 0x0000000505007c0c */ /* 0x000fe2000c761270 */
[----:B------:R-:W-:Y:S01]  /*15660*/  VIADD R5, R4, 0xf3 ;  /* 0x000000f304057836 */ /* 0x000fe20000000000 */
[C---:B------:R-:W-:Y:S01]  /*15670*/  LEA.HI.X.SX32 R13, R16.reuse, R3, 0x1, P6 ;  /* 0x00000003100d7211 */ /* 0x040fe200030f0eff */
[----:B0-----:R-:W-:Y:S01]  /*15680*/  VIADD R0, R16, UR4 ;  /* 0x0000000410007c36 */ /* 0x001fe20008000000 */
[----:B------:R-:W-:Y:S01]  /*15690*/  ULDC UR4, c[0x0][0x22c] ;  /* 0x00008b0000047ab9 */ /* 0x000fe20000000800 */
[----:B------:R-:W-:Y:S01]  /*156a0*/  ULDC UR5, c[0x0][0x22c] ;  /* 0x00008b0000057ab9 */ /* 0x000fe20000000800 */
[C---:B---3--:R-:W-:Y:S02]  /*156b0*/  PRMT R17, R67.reuse, 0x7773, RZ ;  /* 0x0000777343117816 */ /* 0x048fe400000000ff */
[----:B------:R-:W-:Y:S02]  /*156c0*/  PRMT R67, R67, 0x7772, RZ ;  /* 0x0000777243437816 */ /* 0x000fe400000000ff */
[----:B------:R-:W-:-:S03]  /*156d0*/  IADD3 R6, P6, R0, R2, RZ ;  /* 0x0000000200067210 */ /* 0x000fc60007fde0ff */
[----:B------:R0:W-:Y:S01]  /*156e0*/  @P2 STG.E.U8 desc[UR12][R12.64], R67 ;  /* 0x000000430c002986 */ /* 0x0001e2000c10110c */
[----:B------:R-:W-:Y:S01]  /*156f0*/  ISETP.LT.AND P2, PT, R5, UR4, !P0 ;  /* 0x0000000405007c0c */ /* 0x000fe2000c741270 */
[----:B------:R-:W-:Y:S02]  /*15700*/  ULDC UR4, c[0x0][0x248] ;  /* 0x0000920000047ab9 */ /* 0x000fe40000000800 */
[C---:B------:R-:W-:Y:S01]  /*15710*/  VIADD R5, R0.reuse, UR4 ;  /* 0x0000000400057c36 */ /* 0x040fe20008000000 */
[-C--:B------:R-:W-:Y:S01]  /*15720*/  LEA.HI.X.SX32 R7, R0, R3.reuse, 0x1, P6 ;  /* 0x0000000300077211 */ /* 0x080fe200030f0eff */
[----:B------:R-:W-:Y:S01]  /*15730*/  VIADD R0, R4, 0xf4 ;  /* 0x000000f404007836 */ /* 0x000fe20000000000 */
[----:B------:R-:W-:Y:S02]  /*15740*/  ULDC UR4, c[0x0][0x248] ;  /* 0x0000920000047ab9 */ /* 0x000fe40000000800 */
[CC--:B-1----:R-:W-:Y:S01]  /*15750*/  IADD3 R14, P6, R5.reuse, R2.reuse, RZ ;  /* 0x00000002050e7210 */ /* 0x0c2fe20007fde0ff */
[----:B------:R1:W-:Y:S01]  /*15760*/  @P1 STG.E.U8 desc[UR12][R6.64], R17 ;  /* 0x0000001106001986 */ /* 0x0003e2000c10110c */
[C---:B------:R-:W-:Y:S01]  /*15770*/  VIADD R16, R5.reuse, UR4 ;  /* 0x0000000405107c36 */ /* 0x040fe20008000000 */
[----:B------:R-:W-:Y:S01]  /*15780*/  ISETP.LT.AND P1, PT, R0, UR5, !P0 ;  /* 0x0000000500007c0c */ /* 0x000fe2000c721270 */
[----:B------:R-:W-:Y:S01]  /*15790*/  VIADD R0, R4, 0xf5 ;  /* 0x000000f504007836 */ /* 0x000fe20000000000 */
[----:B------:R-:W-:Y:S01]  /*157a0*/  LEA.HI.X.SX32 R15, R5, R3, 0x1, P6 ;  /* 0x00000003050f7211 */ /* 0x000fe200030f0eff */
[----:B------:R-:W-:Y:S01]  /*157b0*/  ULDC UR4, c[0x0][0x22c] ;  /* 0x00008b0000047ab9 */ /* 0x000fe20000000800 */
[----:B--2---:R-:W-:Y:S01]  /*157c0*/  PRMT R19, R8, 0x7770, RZ ;  /* 0x0000777008137816 */ /* 0x004fe200000000ff */
[----:B------:R-:W-:Y:S01]  /*157d0*/  ULDC UR5, c[0x0][0x22c] ;  /* 0x00008b0000057ab9 */ /* 0x000fe20000000800 */
[----:B0-----:R-:W-:-:S03]  /*157e0*/  IADD3 R12, P6, R16, R2, RZ ;  /* 0x00000002100c7210 */ /* 0x001fc60007fde0ff */
[----:B------:R0:W-:Y:S01]  /*157f0*/  @P5 STG.E.U8 desc[UR12][R14.64], R19 ;  /* 0x000000130e005986 */ /* 0x0001e2000c10110c */
[----:B------:R-:W-:Y:S01]  /*15800*/  ISETP.LT.AND P5, PT, R0, UR4, !P0 ;  /* 0x0000000400007c0c */ /* 0x000fe2000c7a1270 */
[----:B------:R-:W-:Y:S01]  /*15810*/  ULDC UR4, c[0x0][0x248] ;  /* 0x0000920000047ab9 */ /* 0x000fe20000000800 */
[CC--:B------:R-:W-:Y:S01]  /*15820*/  LEA.HI.X.SX32 R13, R16.reuse, R3.reuse, 0x1, P6 ;  /* 0x00000003100d7211 */ /* 0x0c0fe200030f0eff */
[----:B------:R-:W-:Y:S01]  /*15830*/  VIADD R16, R16, UR4 ;  /* 0x0000000410107c36 */ /* 0x000fe20008000000 */
[----:B-1----:R-:W-:Y:S01]  /*15840*/  PRMT R17, R8, 0x7771, RZ ;  /* 0x0000777108117816 */ /* 0x002fe200000000ff */
[----:B------:R-:W-:Y:S01]  /*15850*/  VIADD R0, R4, 0xf6 ;  /* 0x000000f604007836 */ /* 0x000fe20000000000 */
[----:B------:R-:W-:Y:S02]  /*15860*/  ULDC UR4, c[0x0][0x248] ;  /* 0x0000920000047ab9 */ /* 0x000fe40000000800 */
[CC--:B------:R-:W-:Y:S01]  /*15870*/  IADD3 R6, P6, R16.reuse, R2.reuse, RZ ;  /* 0x0000000210067210 */ /* 0x0c0fe20007fde0ff */
[----:B------:R1:W-:Y:S01]  /*15880*/  @P4 STG.E.U8 desc[UR12][R12.64], R17 ;  /* 0x000000110c004986 */ /* 0x0003e2000c10110c */
[----:B------:R-:W-:Y:S01]  /*15890*/  VIADD R5, R16, UR4 ;  /* 0x0000000410057c36 */ /* 0x000fe20008000000 */
[----:B------:R-:W-:Y:S01]  /*158a0*/  ISETP.LT.AND P4, PT, R0, UR5, !P0 ;  /* 0x0000000500007c0c */ /* 0x000fe2000c781270 */
[----:B------:R-:W-:Y:S01]  /*158b0*/  VIADD R0, R4, 0xf7 ;  /* 0x000000f704007836 */ /* 0x000fe20000000000 */
[----:B------:R-:W-:Y:S01]  /*158c0*/  LEA.HI.X.SX32 R7, R16, R3, 0x1, P6 ;  /* 0x0000000310077211 */ /* 0x000fe200030f0eff */
[----:B------:R-:W-:Y:S01]  /*158d0*/  ULDC UR4, c[0x0][0x22c] ;  /* 0x00008b0000047ab9 */ /* 0x000fe20000000800 */
[----:B0-----:R-:W-:Y:S01]  /*158e0*/  PRMT R19, R9, 0x7770, RZ ;  /* 0x0000777009137816 */ /* 0x001fe200000000ff */
[----:B------:R-:W-:Y:S01]  /*158f0*/  ULDC UR5, c[0x0][0x22c] ;  /* 0x00008b0000057ab9 */ /* 0x000fe20000000800 */
[----:B------:R-:W-:-:S03]  /*15900*/  IADD3 R14, P6, R5, R2, RZ ;  /* 0x00000002050e7210 */ /* 0x000fc60007fde0ff */
        /* <DEDUP_REMOVED lines=10> */
[C---:B------:R-:W-:Y:S01]  /*159b0*/  VIADD R16, R5.reuse, UR4 ;  /* 0x0000000405107c36 */ /* 0x040fe20008000000 */
        /* <DEDUP_REMOVED lines=28> */
[C---:B------:R-:W-:Y:S01]  /*15b80*/  LEA.HI.X.SX32 R13, R5.reuse, R3, 0x1, P6 ;  /* 0x00000003050d7211 */ /* 0x040fe200030f0eff */
[----:B------:R-:W-:Y:S01]  /*15b90*/  VIADD R5, R5, UR4 ;  /* 0x0000000405057c36 */ /* 0x000fe20008000000 */
[----:B-1----:R-:W-:Y:S01]  /*15ba0*/  PRMT R17, R11, 0x7771, RZ ;  /* 0x000077710b117816 */ /* 0x002fe200000000ff */
[----:B------:R-:W-:Y:S01]  /*15bb0*/  VIADD R0, R4, 0xfc ;  /* 0x000000fc04007836 */ /* 0x000fe20000000000 */
[----:B------:R-:W-:Y:S02]  /*15bc0*/  ULDC UR4, c[0x0][0x248] ;  /* 0x0000920000047ab9 */ /* 0x000fe40000000800 */
[C---:B------:R-:W-:Y:S01]  /*15bd0*/  IADD3 R6, P6, R5.reuse, R2, RZ ;  /* 0x0000000205067210 */ /* 0x040fe20007fde0ff */
[----:B------:R1:W-:Y:S01]  /*15be0*/  @P3 STG.E.U8 desc[UR12][R12.64], R17 ;  /* 0x000000110c003986 */ /* 0x0003e2000c10110c */
[----:B------:R-:W-:Y:S01]  /*15bf0*/  VIADD R16, R5, UR4 ;  /* 0x0000000405107c36 */ /* 0x000fe20008000000 */
[----:B------:R-:W-:-:S02]  /*15c00*/  ISETP.LT.AND P3, PT, R0, UR5, !P0 ;  /* 0x0000000500007c0c */ /* 0x000fc4000c761270 */
[-C--:B------:R-:W-:Y:S01]  /*15c10*/  LEA.HI.X.SX32 R7, R5, R3.reuse, 0x1, P6 ;  /* 0x0000000305077211 */ /* 0x080fe200030f0eff */
[----:B------:R-:W-:Y:S01]  /*15c20*/  VIADD R0, R4, 0xfd ;  /* 0x000000fd04007836 */ /* 0x000fe20000000000 */
[----:B------:R-:W-:Y:S01]  /*15c30*/  PRMT R5, R8, 0x7772, RZ ;  /* 0x0000777208057816 */ /* 0x000fe200000000ff */
[----:B------:R-:W-:Y:S01]  /*15c40*/  ULDC UR4, c[0x0][0x22c] ;  /* 0x00008b0000047ab9 */ /* 0x000fe20000000800 */
[----:B0-----:R-:W-:Y:S01]  /*15c50*/  IADD3 R14, P6, R16, R2, RZ ;  /* 0x00000002100e7210 */ /* 0x001fe20007fde0ff */
[----:B------:R-:W-:Y:S02]  /*15c60*/  ULDC UR5, c[0x0][0x248] ;  /* 0x0000920000057ab9 */ /* 0x000fe40000000800 */
[----:B------:R0:W-:Y:S01]  /*15c70*/  @P2 STG.E.U8 desc[UR12][R6.64], R5 ;  /* 0x0000000506002986 */ /* 0x0001e2000c10110c */
[----:B------:R-:W-:Y:S01]  /*15c80*/  ISETP.LT.AND P2, PT, R0, UR4, !P0 ;  /* 0x0000000400007c0c */ /* 0x000fe2000c741270 */
[----:B------:R-:W-:Y:S01]  /*15c90*/  ULDC UR4, c[0x0][0x248] ;  /* 0x0000920000047ab9 */ /* 0x000fe20000000800 */
[C---:B------:R-:W-:Y:S01]  /*15ca0*/  LEA.HI.X.SX32 R15, R16.reuse, R3, 0x1, P6 ;  /* 0x00000003100f7211 */ /* 0x040fe200030f0eff */
[----:B------:R-:W-:Y:S01]  /*15cb0*/  VIADD R16, R16, UR4 ;  /* 0x0000000410107c36 */ /* 0x000fe20008000000 */
[----:B------:R-:W-:Y:S01]  /*15cc0*/  ULDC UR4, c[0x0][0x248] ;  /* 0x0000920000047ab9 */ /* 0x000fe20000000800 */
[----:B------:R-:W-:-:S02]  /*15cd0*/  PRMT R19, R8, 0x7773, RZ ;  /* 0x0000777308137816 */ /* 0x000fc400000000ff */
[----:B-1----:R-:W-:Y:S01]  /*15ce0*/  VIADD R13, R16, UR4 ;  /* 0x00000004100d7c36 */ /* 0x002fe20008000000 */
[----:B------:R-:W-:Y:S01]  /*15cf0*/  ULDC UR4, c[0x0][0x248] ;  /* 0x0000920000047ab9 */ /* 0x000fe20000000800 */
[C---:B------:R-:W-:Y:S02]  /*15d00*/  VIADD R8, R4.reuse, 0xfe ;  /* 0x000000fe04087836 */ /* 0x040fe40000000000 */
[----:B------:R-:W-:Y:S01]  /*15d10*/  VIADD R17, R13, UR4 ;  /* 0x000000040d117c36 */ /* 0x000fe20008000000 */
[----:B------:R1:W-:Y:S01]  /*15d20*/  @P1 STG.E.U8 desc[UR12][R14.64], R19 ;  /* 0x000000130e001986 */ /* 0x0003e2000c10110c */
[----:B------:R-:W-:Y:S01]  /*15d30*/  VIADD R0, R4, 0xff ;  /* 0x000000ff04007836 */ /* 0x000fe20000000000 */
[----:B------:R-:W-:Y:S01]  /*15d40*/  IADD3 R4, P1, R16, R2, RZ ;  /* 0x0000000210047210 */ /* 0x000fe20007f3e0ff */
[----:B------:R-:W-:-:S03]  /*15d50*/  ULDC UR4, c[0x0][0x248] ;  /* 0x0000920000047ab9 */ /* 0x000fc60000000800 */
[-C--:B0-----:R-:W-:Y:S02]  /*15d60*/  LEA.HI.X.SX32 R5, R16, R3.reuse, 0x1, P1 ;  /* 0x0000000310057211 */ /* 0x081fe400008f0eff */
[-C--:B------:R-:W-:Y:S01]  /*15d70*/  IADD3 R6, P1, R13, R2.reuse, RZ ;  /* 0x000000020d067210 */ /* 0x080fe20007f3e0ff */
[C---:B-1----:R-:W-:Y:S01]  /*15d80*/  VIADD R15, R17.reuse, UR5 ;  /* 0x00000005110f7c36 */ /* 0x042fe20008000000 */
[----:B------:R-:W-:Y:S01]  /*15d90*/  IADD3 R12, P6, R17, R2, RZ ;  /* 0x00000002110c7210 */ /* 0x000fe20007fde0ff */
[----:B------:R-:W-:Y:S02]  /*15da0*/  ULDC UR5, c[0x0][0x248] ;  /* 0x0000920000057ab9 */ /* 0x000fe40000000800 */
[----:B------:R-:W-:Y:S01]  /*15db0*/  VIADD R18, R15, UR4 ;  /* 0x000000040f127c36 */ /* 0x000fe20008000000 */
[-C--:B------:R-:W-:Y:S01]  /*15dc0*/  LEA.HI.X.SX32 R7, R13, R3.reuse, 0x1, P1 ;  /* 0x000000030d077211 */ /* 0x080fe200008f0eff */
[----:B------:R-:W-:Y:S01]  /*15dd0*/  ULDC UR4, c[0x0][0x22c] ;  /* 0x00008b0000047ab9 */ /* 0x000fe20000000800 */
[----:B------:R-:W-:-:S02]  /*15de0*/  LEA.HI.X.SX32 R13, R17, R3, 0x1, P6 ;  /* 0x00000003110d7211 */ /* 0x000fc400030f0eff */
[CC--:B------:R-:W-:Y:S01]  /*15df0*/  IADD3 R16, P1, R18.reuse, R2.reuse, RZ ;  /* 0x0000000212107210 */ /* 0x0c0fe20007f3e0ff */
[C---:B------:R-:W-:Y:S01]  /*15e00*/  VIADD R19, R18.reuse, UR5 ;  /* 0x0000000512137c36 */ /* 0x040fe20008000000 */
[C---:B------:R-:W-:Y:S02]  /*15e10*/  IADD3 R14, P6, R15.reuse, R2, RZ ;  /* 0x000000020f0e7210 */ /* 0x040fe40007fde0ff */
[-C--:B------:R-:W-:Y:S02]  /*15e20*/  LEA.HI.X.SX32 R17, R18, R3.reuse, 0x1, P1 ;  /* 0x0000000312117211 */ /* 0x080fe400008f0eff */
[----:B------:R-:W-:Y:S02]  /*15e30*/  ISETP.LT.AND P1, PT, R8, UR6, !P0 ;  /* 0x0000000608007c0c */ /* 0x000fe4000c721270 */
[----:B------:R-:W-:Y:S02]  /*15e40*/  LEA.HI.X.SX32 R15, R15, R3, 0x1, P6 ;  /* 0x000000030f0f7211 */ /* 0x000fe400030f0eff */
[----:B------:R-:W-:-:S02]  /*15e50*/  ISETP.LT.AND P0, PT, R0, UR4, !P0 ;  /* 0x0000000400007c0c */ /* 0x000fc4000c701270 */
[----:B------:R-:W-:Y:S02]  /*15e60*/  IADD3 R2, P6, R19, R2, RZ ;  /* 0x0000000213027210 */ /* 0x000fe40007fde0ff */
[C---:B------:R-:W-:Y:S02]  /*15e70*/  PRMT R25, R9.reuse, 0x7772, RZ ;  /* 0x0000777209197816 */ /* 0x040fe400000000ff */
[----:B------:R-:W-:Y:S02]  /*15e80*/  PRMT R23, R9, 0x7773, RZ ;  /* 0x0000777309177816 */ /* 0x000fe400000000ff */
[----:B------:R-:W-:Y:S02]  /*15e90*/  LEA.HI.X.SX32 R3, R19, R3, 0x1, P6 ;  /* 0x0000000313037211 */ /* 0x000fe400030f0eff */
[C---:B------:R-:W-:Y:S02]  /*15ea0*/  PRMT R21, R10.reuse, 0x7772, RZ ;  /* 0x000077720a157816 */ /* 0x040fe400000000ff */
[----:B------:R-:W-:-:S02]  /*15eb0*/  PRMT R19, R10, 0x7773, RZ ;  /* 0x000077730a137816 */ /* 0x000fc400000000ff */
[C---:B------:R-:W-:Y:S01]  /*15ec0*/  PRMT R9, R11.reuse, 0x7773, RZ ;  /* 0x000077730b097816 */ /* 0x040fe200000000ff */
[----:B------:R0:W-:Y:S01]  /*15ed0*/  @P5 STG.E.U8 desc[UR12][R4.64], R25 ;  /* 0x0000001904005986 */ /* 0x0001e2000c10110c */
[----:B------:R-:W-:-:S03]  /*15ee0*/  PRMT R11, R11, 0x7772, RZ ;  /* 0x000077720b0b7816 */ /* 0x000fc600000000ff */
[----:B------:R0:W-:Y:S04]  /*15ef0*/  @P4 STG.E.U8 desc[UR12][R6.64], R23 ;  /* 0x0000001706004986 */ /* 0x0001e8000c10110c */
[----:B------:R0:W-:Y:S04]  /*15f00*/  @P3 STG.E.U8 desc[UR12][R12.64], R21 ;  /* 0x000000150c003986 */ /* 0x0001e8000c10110c */
[----:B------:R0:W-:Y:S04]  /*15f10*/  @P2 STG.E.U8 desc[UR12][R14.64], R19 ;  /* 0x000000130e002986 */ /* 0x0001e8000c10110c */
[----:B------:R0:W-:Y:S01]  /*15f20*/  @P1 STG.E.U8 desc[UR12][R16.64], R11 ;  /* 0x0000000b10001986 */ /* 0x0001e2000c10110c */
[----:B------:R-:W-:Y:S05]  /*15f30*/  @!P0 EXIT ;  /* 0x000000000000894d */ /* 0x000fea0003800000 */
[----:B------:R-:W-:Y:S01]  /*15f40*/  STG.E.U8 desc[UR12][R2.64], R9 ;  /* 0x0000000902007986 */ /* 0x000fe2000c10110c */
[----:B------:R-:W-:Y:S05]  /*15f50*/  EXIT ;  /* 0x000000000000794d */ /* 0x000fea0003800000 */
.L_x_2:
[----:B------:R-:W-:-:S00]  /*15f60*/  BRA `(.L_x_2) ;  /* 0xfffffffc00fc7947 */ /* 0x000fc0000383ffff */
[----:B------:R-:W-:-:S00]  /*15f70*/  NOP ;  /* 0x0000000000007918 */ /* 0x000fc00000000000 */
        /* <DEDUP_REMOVED lines=8> */
.L_x_3:


//--------------------- .nv.shared.matmul_kernel  --------------------------
	.section	.nv.shared.matmul_kernel,"aw",@nobits
	.sectionflags	@""
	.align	16
	.zero		1024


//--------------------- .nv.shared.reserved.0     --------------------------
	.section	.nv.shared.reserved.0,"aw",@nobits
	.weak		__nv_reservedSMEM_offset_0_alias
	.size		__nv_reservedSMEM_offset_0_alias, 0, 0
	.other		__nv_reservedSMEM_offset_0_alias,@"STO_CUDA_RESERVED_SHARED STV_DEFAULT"
__nv_reservedSMEM_offset_0_alias:
	.zero		0


//--------------------- .nv.constant0.matmul_kernel --------------------------
	.section	.nv.constant0.matmul_kernel,"a",@progbits
	.sectionflags	@""
	.align	4
.nv.constant0.matmul_kernel:
	.zero		608


//--------------------- SYMBOLS --------------------------

	.type		.nv.reservedSmem.offset0,@object
	.size		.nv.reservedSmem.offset0,0x4
